	.target	sm_90a

	.elftype	@"ET_EXEC"


//--------------------- .note.nv.tkinfo           --------------------------
	.section	.note.nv.tkinfo,"",@"SHT_NOTE"
	.sectionflags	@"SHF_NOTE_NV_TKINFO"
	.tkinfo
        /*0018*/ 	.word	0x00000002
        /*0030*/ 	.string	""
        /*0030*/ 	.string	"ptxas"
        /*0030*/ 	.string	"Cuda compilation tools, release 13.0, V13.0.88"
        /*0030*/ 	.string	"Build cuda_13.0.r13.0/compiler.36424714_0"
        /*0030*/ 	.string	"-v  -suppress-debug-info  -lineinfo  -arch sm_90a "



//--------------------- .note.nv.cuinfo           --------------------------
	.section	.note.nv.cuinfo,"",@"SHT_NOTE"
	.sectionflags	@"SHF_NOTE_NV_CUINFO"
        /*0018*/ 	.short	0x0002
        /*001a*/ 	.short	0x005a
        /*001c*/ 	.short	0x0082
	.zero		2


//--------------------- .nv.info                  --------------------------
	.section	.nv.info,"",@"SHT_CUDA_INFO"
	.align	4


	//----- nvinfo : EIATTR_REGCOUNT
	.align		4
        /*0000*/ 	.byte	0x04, 0x2f
        /*0002*/ 	.short	(.L_1 - .L_0)
	.align		4
.L_0:
        /*0004*/ 	.word	index@(gluon_wgmma)
        /*0008*/ 	.word	0x0000005a


	//----- nvinfo : EIATTR_FRAME_SIZE
	.align		4
.L_1:
        /*000c*/ 	.byte	0x04, 0x11
        /*000e*/ 	.short	(.L_3 - .L_2)
	.align		4
.L_2:
        /*0010*/ 	.word	index@(gluon_wgmma)
        /*0014*/ 	.word	0x00000000


	//----- nvinfo : EIATTR_MIN_STACK_SIZE
	.align		4
.L_3:
        /*0018*/ 	.byte	0x04, 0x12
        /*001a*/ 	.short	(.L_5 - .L_4)
	.align		4
.L_4:
        /*001c*/ 	.word	index@(gluon_wgmma)
        /*0020*/ 	.word	0x00000000
.L_5:


//--------------------- .nv.compat                --------------------------
	.section	.nv.compat,"",@"SHT_CUDA_COMPAT_INFO"
	.align	4
        /*0000*/ 	.byte	0x02, 0x09, 0x01, 0x00, 0x02, 0x02, 0x04, 0x00, 0x02, 0x05, 0x05, 0x00, 0x03, 0x07, 0x01, 0x01
        /*0010*/ 	.byte	0x02, 0x03, 0x03, 0x00, 0x02, 0x06, 0x01, 0x00, 0x04, 0x0b, 0x08, 0x00, 0x00, 0x00, 0x00, 0x00
        /*0020*/ 	.byte	0x00, 0x00, 0x00, 0x00


//--------------------- .nv.info.gluon_wgmma      --------------------------
	.section	.nv.info.gluon_wgmma,"",@"SHT_CUDA_INFO"
	.sectionflags	@""
	.align	4


	//----- nvinfo : EIATTR_CUDA_API_VERSION
	.align		4
        /*0000*/ 	.byte	0x04, 0x37
        /*0002*/ 	.short	(.L_7 - .L_6)
.L_6:
        /*0004*/ 	.word	0x00000082


	//----- nvinfo : EIATTR_KPARAM_INFO
	.align		4
.L_7:
        /*0008*/ 	.byte	0x04, 0x17
        /*000a*/ 	.short	(.L_9 - .L_8)
.L_8:
        /*000c*/ 	.word	0x00000000
        /*0010*/ 	.short	0x000a
        /*0012*/ 	.short	0x0048
        /*0014*/ 	.byte	0x00, 0xf4, 0x21, 0x00


	//----- nvinfo : EIATTR_KPARAM_INFO
	.align		4
.L_9:
        /*0018*/ 	.byte	0x04, 0x17
        /*001a*/ 	.short	(.L_11 - .L_10)
.L_10:
        /*001c*/ 	.word	0x00000000
        /*0020*/ 	.short	0x0009
        /*0022*/ 	.short	0x0040
        /*0024*/ 	.byte	0x00, 0xf4, 0x21, 0x00


	//----- nvinfo : EIATTR_KPARAM_INFO
	.align		4
.L_11:
        /*0028*/ 	.byte	0x04, 0x17
        /*002a*/ 	.short	(.L_13 - .L_12)
.L_12:
        /*002c*/ 	.word	0x00000000
        /*0030*/ 	.short	0x0008
        /*0032*/ 	.short	0x0038
        /*0034*/ 	.byte	0x00, 0xf0, 0x21, 0x00


	//----- nvinfo : EIATTR_KPARAM_INFO
	.align		4
.L_13:
        /*0038*/ 	.byte	0x04, 0x17
        /*003a*/ 	.short	(.L_15 - .L_14)
.L_14:
        /*003c*/ 	.word	0x00000000
        /*0040*/ 	.short	0x0007
        /*0042*/ 	.short	0x0030
        /*0044*/ 	.byte	0x00, 0xf0, 0x21, 0x00


	//----- nvinfo : EIATTR_KPARAM_INFO
	.align		4
.L_15:
        /*0048*/ 	.byte	0x04, 0x17
        /*004a*/ 	.short	(.L_17 - .L_16)
.L_16:
        /*004c*/ 	.word	0x00000000
        /*0050*/ 	.short	0x0006
        /*0052*/ 	.short	0x0028
        /*0054*/ 	.byte	0x00, 0xf0, 0x21, 0x00


	//----- nvinfo : EIATTR_KPARAM_INFO
	.align		4
.L_17:
        /*0058*/ 	.byte	0x04, 0x17
        /*005a*/ 	.short	(.L_19 - .L_18)
.L_18:
        /*005c*/ 	.word	0x00000000
        /*0060*/ 	.short	0x0005
        /*0062*/ 	.short	0x0020
        /*0064*/ 	.byte	0x00, 0xf0, 0x11, 0x00


	//----- nvinfo : EIATTR_KPARAM_INFO
	.align		4
.L_19:
        /*0068*/ 	.byte	0x04, 0x17
        /*006a*/ 	.short	(.L_21 - .L_20)
.L_20:
        /*006c*/ 	.word	0x00000000
        /*0070*/ 	.short	0x0004
        /*0072*/ 	.short	0x001c
        /*0074*/ 	.byte	0x00, 0xf0, 0x11, 0x00


	//----- nvinfo : EIATTR_KPARAM_INFO
	.align		4
.L_21:
        /*0078*/ 	.byte	0x04, 0x17
        /*007a*/ 	.short	(.L_23 - .L_22)
.L_22:
        /*007c*/ 	.word	0x00000000
        /*0080*/ 	.short	0x0003
        /*0082*/ 	.short	0x0018
        /*0084*/ 	.byte	0x00, 0xf0, 0x11, 0x00


	//----- nvinfo : EIATTR_KPARAM_INFO
	.align		4
.L_23:
        /*0088*/ 	.byte	0x04, 0x17
        /*008a*/ 	.short	(.L_25 - .L_24)
.L_24:
        /*008c*/ 	.word	0x00000000
        /*0090*/ 	.short	0x0002
        /*0092*/ 	.short	0x0010
        /*0094*/ 	.byte	0x00, 0xf4, 0x21, 0x00


	//----- nvinfo : EIATTR_KPARAM_INFO
	.align		4
.L_25:
        /*0098*/ 	.byte	0x04, 0x17
        /*009a*/ 	.short	(.L_27 - .L_26)
.L_26:
        /*009c*/ 	.word	0x00000000
        /*00a0*/ 	.short	0x0001
        /*00a2*/ 	.short	0x0008
        /*00a4*/ 	.byte	0x00, 0xf4, 0x21, 0x00


	//----- nvinfo : EIATTR_KPARAM_INFO
	.align		4
.L_27:
        /*00a8*/ 	.byte	0x04, 0x17
        /*00aa*/ 	.short	(.L_29 - .L_28)
.L_28:
        /*00ac*/ 	.word	0x00000000
        /*00b0*/ 	.short	0x0000
        /*00b2*/ 	.short	0x0000
        /*00b4*/ 	.byte	0x00, 0xf4, 0x21, 0x00


	//----- nvinfo : EIATTR_SPARSE_MMA_MASK
	.align		4
.L_29:
        /*00b8*/ 	.byte	0x03, 0x50
        /*00ba*/ 	.short	0x0000


	//----- nvinfo : EIATTR_MAXREG_COUNT
	.align		4
        /*00bc*/ 	.byte	0x03, 0x1b
        /*00be*/ 	.short	0x00ff


	//----- nvinfo : EIATTR_NUM_BARRIERS
	.align		4
        /*00c0*/ 	.byte	0x02, 0x4c
        /*00c2*/ 	.byte	0x01
	.zero		1


	//----- nvinfo : EIATTR_MERCURY_ISA_VERSION
	.align		4
        /*00c4*/ 	.byte	0x03, 0x5f
        /*00c6*/ 	.short	0x0101


	//----- nvinfo : EIATTR_INT_WARP_WIDE_INSTR_OFFSETS
	.align		4
        /*00c8*/ 	.byte	0x04, 0x31
        /*00ca*/ 	.short	(.L_31 - .L_30)


	//   ....[0]....
.L_30:
        /*00cc*/ 	.word	0x000012f0


	//   ....[1]....
        /*00d0*/ 	.word	0x00001340


	//   ....[2]....
        /*00d4*/ 	.word	0x000018a0


	//   ....[3]....
        /*00d8*/ 	.word	0x000018b0


	//   ....[4]....
        /*00dc*/ 	.word	0x000018c0


	//   ....[5]....
        /*00e0*/ 	.word	0x000018d0


	//   ....[6]....
        /*00e4*/ 	.word	0x00001fb0


	//   ....[7]....
        /*00e8*/ 	.word	0x00001fc0


	//----- nvinfo : EIATTR_COOP_GROUP_MASK_REGIDS
	.align		4
.L_31:
        /*00ec*/ 	.byte	0x04, 0x29
        /*00ee*/ 	.short	(.L_33 - .L_32)


	//   ....[0]....
.L_32:
        /*00f0*/ 	.word	0xffffffff


	//   ....[1]....
        /*00f4*/ 	.word	0xffffffff


	//   ....[2]....
        /*00f8*/ 	.word	0xffffffff


	//   ....[3]....
        /*00fc*/ 	.word	0xffffffff


	//----- nvinfo : EIATTR_COOP_GROUP_INSTR_OFFSETS
	.align		4
.L_33:
        /*0100*/ 	.byte	0x04, 0x28
        /*0102*/ 	.short	(.L_35 - .L_34)


	//   ....[0]....
.L_34:
        /*0104*/ 	.word	0x00000150


	//   ....[1]....
        /*0108*/ 	.word	0x00000700


	//   ....[2]....
        /*010c*/ 	.word	0x00000cf0


	//   ....[3]....
        /*0110*/ 	.word	0x00001a00


	//----- nvinfo : EIATTR_MBARRIER_INSTR_OFFSETS
	.align		4
.L_35:
        /*0114*/ 	.byte	0x04, 0x39
        /*0116*/ 	.short	(.L_37 - .L_36)


	//   ....[0]....
.L_36:
        /*0118*/ 	.word	0x00001360
        /*011c*/ 	.word	0x000000ff
        /*0120*/ 	.word	0x00004000
        /*0124*/ 	.short	0x0100
        /*0126*/ 	.byte	0x08
	.zero		1


	//   ....[1]....
        /*0128*/ 	.word	0x000019e0
        /*012c*/ 	.word	0x000000ff
        /*0130*/ 	.word	0x00004000
        /*0134*/ 	.short	0x010a
        /*0136*/ 	.byte	0x08
	.zero		1


	//   ....[2]....
        /*0138*/ 	.word	0x00001ca0
        /*013c*/ 	.word	0x000000ff
        /*0140*/ 	.word	0x00004000
        /*0144*/ 	.short	0x0108
        /*0146*/ 	.byte	0x08
	.zero		1


	//   ....[3]....
        /*0148*/ 	.word	0x00002050
        /*014c*/ 	.word	0x000000ff
        /*0150*/ 	.word	0x00004000
        /*0154*/ 	.short	0x010a
        /*0156*/ 	.byte	0x08
	.zero		1


	//----- nvinfo : EIATTR_NUM_MBARRIERS
	.align		4
.L_37:
        /*0158*/ 	.byte	0x03, 0x38
        /*015a*/ 	.short	0x0001


	//----- nvinfo : EIATTR_EXIT_INSTR_OFFSETS
	.align		4
        /*015c*/ 	.byte	0x04, 0x1c
        /*015e*/ 	.short	(.L_39 - .L_38)


	//   ....[0]....
.L_38:
        /*0160*/ 	.word	0x00002040


	//----- nvinfo : EIATTR_REQNTID
	.align		4
.L_39:
        /*0164*/ 	.byte	0x04, 0x10
        /*0166*/ 	.short	(.L_41 - .L_40)
.L_40:
        /*0168*/ 	.word	0x00000100
        /*016c*/ 	.word	0x00000001
        /*0170*/ 	.word	0x00000001


	//----- nvinfo : EIATTR_CRS_STACK_SIZE
	.align		4
.L_41:
        /*0174*/ 	.byte	0x04, 0x1e
        /*0176*/ 	.short	(.L_43 - .L_42)
.L_42:
        /*0178*/ 	.word	0x00000000


	//----- nvinfo : EIATTR_CBANK_PARAM_SIZE
	.align		4
.L_43:
        /*017c*/ 	.byte	0x03, 0x19
        /*017e*/ 	.short	0x0050


	//----- nvinfo : EIATTR_PARAM_CBANK
	.align		4
        /*0180*/ 	.byte	0x04, 0x0a
        /*0182*/ 	.short	(.L_45 - .L_44)
	.align		4
.L_44:
        /*0184*/ 	.word	index@(.nv.constant0.gluon_wgmma)
        /*0188*/ 	.short	0x0210
        /*018a*/ 	.short	0x0050


	//----- nvinfo : EIATTR_SW_WAR
	.align		4
.L_45:
        /*018c*/ 	.byte	0x04, 0x36
        /*018e*/ 	.short	(.L_47 - .L_46)
.L_46:
        /*0190*/ 	.word	0x00000008
.L_47:


//--------------------- .nv.callgraph             --------------------------
	.section	.nv.callgraph,"",@"SHT_CUDA_CALLGRAPH"
	.align	4
	.sectionentsize	8
	.align		4
        /*0000*/ 	.word	0x00000000
	.align		4
        /*0004*/ 	.word	0xffffffff
	.align		4
        /*0008*/ 	.word	0x00000000
	.align		4
        /*000c*/ 	.word	0xfffffffe
	.align		4
        /*0010*/ 	.word	0x00000000
	.align		4
        /*0014*/ 	.word	0xfffffffd
	.align		4
        /*0018*/ 	.word	0x00000000
	.align		4
        /*001c*/ 	.word	0xfffffffc


//--------------------- .text.gluon_wgmma         --------------------------
	.section	.text.gluon_wgmma,"ax",@progbits
	.align	128
        .global         gluon_wgmma
        .type           gluon_wgmma,@function
        .size           gluon_wgmma,(.L_x_53 - gluon_wgmma)
        .other          gluon_wgmma,@"STO_CUDA_ENTRY STV_DEFAULT"
gluon_wgmma:
.text.gluon_wgmma:
[----:B------:R-:W-:Y:S01]  /*0000*/  LDC R1, c[0x0][0x28] ;  /* 0x00000a00ff017b82 */ /* 0x000fe20000000800 */
[----:B------:R-:W1:Y:S07]  /*0010*/  S2R R0, SR_TID.X ;  /* 0x0000000000007919 */ /* 0x000e6e0000002100 */
[----:B------:R-:W2:Y:S01]  /*0020*/  S2UR UR4, SR_CgaCtaId ;  /* 0x00000000000479c3 */ /* 0x000ea20000008800 */
[----:B------:R-:W-:Y:S01]  /*0030*/  UMOV UR8, 0x400 ;  /* 0x0000040000087882 */ /* 0x000fe20000000000 */
[----:B------:R-:W-:Y:S01]  /*0040*/  ULDC UR6, c[0x0][0xc] ;  /* 0x0000030000067ab9 */ /* 0x000fe20000000800 */
[----:B------:R-:W-:Y:S01]  /*0050*/  ULDC.64 UR24, c[0x0][0x250] ;  /* 0x0000940000187ab9 */ /* 0x000fe20000000a00 */
[----:B------:R-:W-:Y:S04]  /*0060*/  BSSY B0, `(.L_x_0) ;  /* 0x000001e000007945 */ /* 0x000fe80003800000 */
[----:B------:R-:W3:Y:S08]  /*0070*/  LDC R4, c[0x0][0x228] ;  /* 0x00008a00ff047b82 */ /* 0x000ef00000000800 */
[----:B------:R-:W4:Y:S08]  /*0080*/  LDC R12, c[0x0][0x230] ;  /* 0x00008c00ff0c7b82 */ /* 0x000f300000000800 */
[----:B------:R-:W-:Y:S01]  /*0090*/  S2UR UR9, SR_CTAID.Y ;  /* 0x00000000000979c3 */ /* 0x000fe20000002600 */
[----:B--2---:R-:W-:-:S03]  /*00a0*/  ULEA UR8, UR4, UR8, 0x18 ;  /* 0x0000000804087291 */ /* 0x004fc6000f8ec03f */
[----:B------:R-:W-:Y:S01]  /*00b0*/  ULDC UR4, c[0x0][0x10] ;  /* 0x0000040000047ab9 */ /* 0x000fe20000000800 */
[----:B-1----:R-:W-:-:S03]  /*00c0*/  LOP3.LUT R6, R0, 0xff, RZ, 0xc0, !PT ;  /* 0x000000ff00067812 */ /* 0x002fc600078ec0ff */
[----:B------:R-:W1:Y:S01]  /*00d0*/  S2UR UR5, SR_CTAID.Z ;  /* 0x00000000000579c3 */ /* 0x000e620000002700 */
[----:B---3--:R-:W-:Y:S01]  /*00e0*/  VIADD R4, R4, 0xffffffff ;  /* 0xffffffff04047836 */ /* 0x008fe20000000000 */
[C---:B------:R-:W-:Y:S02]  /*00f0*/  ISETP.GE.U32.AND P0, PT, R6.reuse, 0x20, PT ;  /* 0x000000200600780c */ /* 0x040fe40003f06070 */
[C---:B------:R-:W-:Y:S02]  /*0100*/  ISETP.NE.U32.AND P2, PT, R6.reuse, RZ, PT ;  /* 0x000000ff0600720c */ /* 0x040fe40003f45070 */
[----:B------:R-:W-:Y:S02]  /*0110*/  LEA R13, R6, UR8, 0x2 ;  /* 0x00000008060d7c11 */ /* 0x000fe4000f8e10ff */
[----:B------:R-:W2:Y:S01]  /*0120*/  S2UR UR7, SR_CTAID.X ;  /* 0x00000000000779c3 */ /* 0x000ea20000002500 */
[----:B----4-:R-:W-:-:S06]  /*0130*/  VIADD R14, R12, 0xffffffff ;  /* 0xffffffff0c0e7836 */ /* 0x010fcc0000000000 */
[----:B------:R3:W-:Y:S01]  /*0140*/  @!P0 STS [R13], RZ ;  /* 0x000000ff0d008388 */ /* 0x0007e20000000800 */
[----:B------:R-:W-:-:S03]  /*0150*/  NOP ;  /* 0x0000000000007918 */ /* 0x000fc60000000000 */
[----:B------:R3:W-:Y:S01]  /*0160*/  @!P2 STS [UR8+0x24], R4 ;  /* 0x00002404ff00a988 */ /* 0x0007e20008000808 */
[----:B-1----:R-:W-:-:S03]  /*0170*/  UIMAD UR4, UR5, UR4, UR9 ;  /* 0x00000004050472a4 */ /* 0x002fc6000f8e0209 */
[----:B------:R3:W-:Y:S01]  /*0180*/  @!P2 STS [UR8+0x20], R14 ;  /* 0x0000200eff00a988 */ /* 0x0007e20008000808 */
[----:B--2---:R-:W-:-:S04]  /*0190*/  UIMAD UR4, UR4, UR6, UR7 ;  /* 0x00000006040472a4 */ /* 0x004fc8000f8e0207 */
[----:B------:R-:W-:-:S04]  /*01a0*/  UIMAD UR4, UR4, 0x180, URZ ;  /* 0x00000180040478a4 */ /* 0x000fc8000f8e023f */
[----:B------:R-:W-:-:S04]  /*01b0*/  UIADD3 UR16, UP0, UR4, UR24, URZ ;  /* 0x0000001804107290 */ /* 0x000fc8000ff1e03f */
[----:B------:R-:W-:Y:S01]  /*01c0*/  ULEA.HI.X.SX32 UR17, UR4, UR25, 0x1, UP0 ;  /* 0x0000001904117291 */ /* 0x000fe200080f0e3f */
[----:B---3--:R-:W-:Y:S11]  /*01d0*/  @P2 BRA `(.L_x_1) ;  /* 0x0000000000182947 */ /* 0x008ff60003800000 */
[----:B------:R-:W1:Y:S01]  /*01e0*/  LDS R2, [UR8+0x8] ;  /* 0x00000808ff027984 */ /* 0x000e620008000800 */
[----:B------:R-:W2:Y:S01]  /*01f0*/  LDC.64 R8, c[0x0][0x210] ;  /* 0x00008400ff087b82 */ /* 0x000ea20000000a00 */
[----:B------:R-:W-:Y:S02]  /*0200*/  IMAD.MOV.U32 R3, RZ, RZ, 0x70 ;  /* 0x00000070ff037424 */ /* 0x000fe400078e00ff */
[----:B--2---:R2:W-:Y:S03]  /*0210*/  STS.64 [UR8], R8 ;  /* 0x00000008ff007988 */ /* 0x0045e60008000a08 */
[----:B-1----:R-:W-:-:S05]  /*0220*/  LOP3.LUT R2, R2, 0x10, R3, 0xd8, !PT ;  /* 0x0000001002027812 */ /* 0x002fca00078ed803 */
[----:B------:R2:W-:Y:S02]  /*0230*/  STS [UR8+0x8], R2 ;  /* 0x00000802ff007988 */ /* 0x0005e40008000808 */
.L_x_1:
[----:B------:R-:W-:Y:S05]  /*0240*/  BSYNC B0 ;  /* 0x0000000000007941 */ /* 0x000fea0003800000 */
.L_x_0:
[----:B------:R-:W-:Y:S04]  /*0250*/  BSSY B0, `(.L_x_2) ;  /* 0x000000a000007945 */ /* 0x000fe80003800000 */
[----:B------:R-:W-:Y:S05]  /*0260*/  @P2 BRA `(.L_x_3) ;  /* 0x0000000000202947 */ /* 0x000fea0003800000 */
[----:B--2---:R-:W1:Y:S01]  /*0270*/  LDS R2, [UR8+0x34] ;  /* 0x00003408ff027984 */ /* 0x004e620008000800 */
[----:B------:R-:W-:Y:S02]  /*0280*/  IMAD.MOV.U32 R3, RZ, RZ, 0x1f000000 ;  /* 0x1f000000ff037424 */ /* 0x000fe400078e00ff */
[----:B------:R-:W-:Y:S01]  /*0290*/  @!P2 IMAD.MOV.U32 R5, RZ, RZ, 0x7f ;  /* 0x0000007fff05a424 */ /* 0x000fe200078e00ff */
[----:B------:R-:W2:Y:S02]  /*02a0*/  @!P2 LDS R8, [UR8+0x38] ;  /* 0x00003808ff08a984 */ /* 0x000ea40008000800 */
[----:B-1----:R-:W-:Y:S02]  /*02b0*/  LOP3.LUT R2, R2, 0xff000000, R3, 0xb8, !PT ;  /* 0xff00000002027812 */ /* 0x002fe400078eb803 */
[----:B--2---:R-:W-:-:S03]  /*02c0*/  @!P2 LOP3.LUT R3, R8, 0xff, R5, 0xb8, !PT ;  /* 0x000000ff0803a812 */ /* 0x004fc600078eb805 */
[----:B------:R1:W-:Y:S04]  /*02d0*/  STS [UR8+0x34], R2 ;  /* 0x00003402ff007988 */ /* 0x0003e80008000808 */
[----:B------:R1:W-:Y:S02]  /*02e0*/  @!P2 STS [UR8+0x38], R3 ;  /* 0x00003803ff00a988 */ /* 0x0003e40008000808 */
.L_x_3:
[----:B------:R-:W-:Y:S05]  /*02f0*/  BSYNC B0 ;  /* 0x0000000000007941 */ /* 0x000fea0003800000 */
.L_x_2:
[----:B------:R-:W-:Y:S04]  /*0300*/  BSSY B0, `(.L_x_4) ;  /* 0x000000e000007945 */ /* 0x000fe80003800000 */
[----:B------:R-:W-:Y:S05]  /*0310*/  @P2 BRA `(.L_x_5) ;  /* 0x0000000000302947 */ /* 0x000fea0003800000 */
[----:B-1----:R-:W1:Y:S01]  /*0320*/  LDS R3, [UR8+0x34] ;  /* 0x00003408ff037984 */ /* 0x002e620008000800 */
[----:B------:R-:W3:Y:S03]  /*0330*/  LDC.64 R10, c[0x0][0x238] ;  /* 0x00008e00ff0a7b82 */ /* 0x000ee60000000a00 */
[----:B--2---:R-:W2:Y:S01]  /*0340*/  LDS R2, [UR8+0x1c] ;  /* 0x00001c08ff027984 */ /* 0x004ea20008000800 */
[C---:B---3--:R-:W-:Y:S01]  /*0350*/  SHF.L.U64.HI R8, R10.reuse, 0x1, R11 ;  /* 0x000000010a087819 */ /* 0x048fe2000001020b */
[----:B------:R-:W-:-:S03]  /*0360*/  IMAD.SHL.U32 R5, R10, 0x2, RZ ;  /* 0x000000020a057824 */ /* 0x000fc600078e00ff */
[--C-:B------:R-:W-:Y:S02]  /*0370*/  SHF.R.U32.HI R7, RZ, 0x4, R8.reuse ;  /* 0x00000004ff077819 */ /* 0x100fe40000011608 */
[----:B------:R-:W-:-:S05]  /*0380*/  SHF.R.U64 R5, R5, 0x4, R8 ;  /* 0x0000000405057819 */ /* 0x000fca0000001208 */
[----:B------:R3:W-:Y:S01]  /*0390*/  STS [UR8+0xc], R5 ;  /* 0x00000c05ff007988 */ /* 0x0007e20008000808 */
[----:B-1----:R-:W-:Y:S02]  /*03a0*/  LOP3.LUT R3, R3, 0x7, RZ, 0xb8, !PT ;  /* 0x0000000703037812 */ /* 0x002fe400078eb8ff */
[----:B--2---:R-:W-:-:S03]  /*03b0*/  LOP3.LUT R2, R2, 0xf, R7, 0xb8, !PT ;  /* 0x0000000f02027812 */ /* 0x004fc600078eb807 */
[----:B------:R3:W-:Y:S04]  /*03c0*/  STS [UR8+0x34], R3 ;  /* 0x00003403ff007988 */ /* 0x0007e80008000808 */
[----:B------:R3:W-:Y:S02]  /*03d0*/  STS [UR8+0x1c], R2 ;  /* 0x00001c02ff007988 */ /* 0x0007e40008000808 */
.L_x_5:
[----:B------:R-:W-:Y:S05]  /*03e0*/  BSYNC B0 ;  /* 0x0000000000007941 */ /* 0x000fea0003800000 */
.L_x_4:
[----:B------:R-:W-:Y:S04]  /*03f0*/  BSSY B1, `(.L_x_6) ;  /* 0x000001b000017945 */ /* 0x000fe80003800000 */
[----:B------:R-:W-:Y:S01]  /*0400*/  BSSY B0, `(.L_x_7) ;  /* 0x0000016000007945 */ /* 0x000fe20003800000 */
[----:B--2---:R-:W-:-:S03]  /*0410*/  IMAD.MOV.U32 R9, RZ, RZ, RZ ;  /* 0x000000ffff097224 */ /* 0x004fc600078e00ff */
[----:B------:R-:W-:Y:S05]  /*0420*/  @P2 BRA `(.L_x_8) ;  /* 0x0000000000202947 */ /* 0x000fea0003800000 */
[----:B-1-3--:R-:W1:Y:S02]  /*0430*/  LDS R2, [UR8+0x34] ;  /* 0x00003408ff027984 */ /* 0x00ae640008000800 */
[----:B-1----:R-:W-:-:S05]  /*0440*/  LOP3.LUT R2, R2, 0x38, RZ, 0xb8, !PT ;  /* 0x0000003802027812 */ /* 0x002fca00078eb8ff */
[----:B------:R1:W-:Y:S01]  /*0450*/  STS [UR8+0x34], R2 ;  /* 0x00003402ff007988 */ /* 0x0003e20008000808 */
[----:B------:R-:W-:Y:S05]  /*0460*/  @P2 BRA `(.L_x_9) ;  /* 0x0000000000202947 */ /* 0x000fea0003800000 */
[----:B-1----:R-:W1:Y:S01]  /*0470*/  LDS R2, [UR8+0x8] ;  /* 0x00000808ff027984 */ /* 0x002e620008000800 */
[----:B------:R-:W-:-:S05]  /*0480*/  IMAD.MOV.U32 R3, RZ, RZ, 0x780 ;  /* 0x00000780ff037424 */ /* 0x000fca00078e00ff */
[----:B-1----:R-:W-:-:S05]  /*0490*/  LOP3.LUT R2, R2, 0x500, R3, 0xd8, !PT ;  /* 0x0000050002027812 */ /* 0x002fca00078ed803 */
[----:B------:R2:W-:Y:S02]  /*04a0*/  STS [UR8+0x8], R2 ;  /* 0x00000802ff007988 */ /* 0x0005e40008000808 */
.L_x_8:
[----:B------:R-:W-:Y:S05]  /*04b0*/  @P2 BRA `(.L_x_10) ;  /* 0x0000000000282947 */ /* 0x000fea0003800000 */
[----:B-123--:R-:W1:Y:S02]  /*04c0*/  LDS R2, [UR8+0x8] ;  /* 0x00000808ff027984 */ /* 0x00ee640008000800 */
[----:B-1----:R-:W-:-:S05]  /*04d0*/  LOP3.LUT R2, R2, 0x1800, RZ, 0xb8, !PT ;  /* 0x0000180002027812 */ /* 0x002fca00078eb8ff */
[----:B------:R2:W-:Y:S02]  /*04e0*/  STS [UR8+0x8], R2 ;  /* 0x00000802ff007988 */ /* 0x0005e40008000808 */
.L_x_9:
[----:B------:R-:W-:Y:S05]  /*04f0*/  @P2 BREAK B0 ;  /* 0x0000000000002942 */ /* 0x000fea0003800000 */
[----:B------:R-:W-:Y:S05]  /*0500*/  @P2 BRA `(.L_x_11) ;  /* 0x0000000000242947 */ /* 0x000fea0003800000 */
[----:B------:R-:W3:Y:S01]  /*0510*/  LDS R3, [UR8+0x8] ;  /* 0x00000808ff037984 */ /* 0x000ee20008000800 */
[----:B-12---:R-:W-:-:S05]  /*0520*/  IMAD.MOV.U32 R2, RZ, RZ, 0x6000 ;  /* 0x00006000ff027424 */ /* 0x006fca00078e00ff */
[----:B---3--:R-:W-:-:S04]  /*0530*/  LOP3.LUT R2, R3, 0x4000, R2, 0xd8, !PT ;  /* 0x0000400003027812 */ /* 0x008fc800078ed802 */
[----:B------:R-:W-:-:S05]  /*0540*/  LOP3.LUT R2, R2, 0x400000, RZ, 0xb8, !PT ;  /* 0x0040000002027812 */ /* 0x000fca00078eb8ff */
[----:B------:R4:W-:Y:S02]  /*0550*/  STS [UR8+0x8], R2 ;  /* 0x00000802ff007988 */ /* 0x0009e40008000808 */
.L_x_10:
[----:B------:R-:W-:Y:S05]  /*0560*/  BSYNC B0 ;  /* 0x0000000000007941 */ /* 0x000fea0003800000 */
.L_x_7:
[----:B-1234-:R-:W1:Y:S02]  /*0570*/  @!P2 LDS R2, [UR8+0x8] ;  /* 0x00000808ff02a984 */ /* 0x01ee640008000800 */
[----:B-1----:R-:W-:-:S05]  /*0580*/  @!P2 LOP3.LUT R2, R2, 0x8000, RZ, 0xb8, !PT ;  /* 0x000080000202a812 */ /* 0x002fca00078eb8ff */
[----:B------:R3:W-:Y:S02]  /*0590*/  @!P2 STS [UR8+0x8], R2 ;  /* 0x00000802ff00a988 */ /* 0x0007e40008000808 */
.L_x_11:
[----:B------:R-:W-:Y:S05]  /*05a0*/  BSYNC B1 ;  /* 0x0000000000017941 */ /* 0x000fea0003800000 */
.L_x_6:
[----:B------:R-:W-:Y:S05]  /*05b0*/  WARPSYNC.ALL ;  /* 0x0000000000007948 */ /* 0x000fea0003800000 */
[----:B------:R-:W-:Y:S05]  /*05c0*/  @P0 BRA `(.L_x_12) ;  /* 0x0000000000280947 */ /* 0x000fea0003800000 */
[----:B-123--:R-:W1:Y:S01]  /*05d0*/  S2R R2, SR_LANEID ;  /* 0x0000000000027919 */ /* 0x00ee620000000000 */
[----:B------:R-:W-:Y:S05]  /*05e0*/  WARPSYNC.ALL ;  /* 0x0000000000007948 */ /* 0x000fea0003800000 */
[----:B-1----:R-:W-:-:S05]  /*05f0*/  IMAD.SHL.U32 R5, R2, 0x4, RZ ;  /* 0x0000000402057824 */ /* 0x002fca00078e00ff */
[----:B------:R-:W1:Y:S01]  /*0600*/  LDS R7, [R5+UR8] ;  /* 0x0000000805077984 */ /* 0x000e620008000800 */
[----:B------:R-:W-:-:S05]  /*0610*/  IADD3 R2, P1, R5, UR16, RZ ;  /* 0x0000001005027c10 */ /* 0x000fca000ff3e0ff */
[----:B------:R-:W-:-:S05]  /*0620*/  IMAD.X R3, RZ, RZ, UR17, P1 ;  /* 0x00000011ff037e24 */ /* 0x000fca00088e06ff */
[----:B-1----:R4:W5:Y:S01]  /*0630*/  ATOMG.E.EXCH.STRONG.GPU PT, RZ, [R2], R7 ;  /* 0x0000000702ff73a8 */ /* 0x00296200041ee100 */
[----:B------:R-:W-:-:S04]  /*0640*/  DEPBAR {5,4,3,2,1,0} ;  /* 0x0000003f0000791a */ /* 0x000fc80000000000 */
[----:B------:R4:W-:Y:S01]  /*0650*/  UTMACCTL.IV [UR16] ;  /* 0x00000000100079b9 */ /* 0x0009e20008000000 */
[----:B------:R-:W-:Y:S01]  /*0660*/  NOP ;  /* 0x0000000000007918 */ /* 0x000fe20000000000 */
.L_x_12:
[----:B------:R-:W-:Y:S05]  /*0670*/  @P0 BRA `(.L_x_13) ;  /* 0x00000000000c0947 */ /* 0x000fea0003800000 */
[----:B------:R0:W-:Y:S01]  /*0680*/  UTMACMDFLUSH ;  /* 0x00000000000079b7 */ /* 0x0001e20000000000 */
[----:B------:R-:W-:Y:S05]  /*0690*/  @P0 BRA `(.L_x_13) ;  /* 0x0000000000040947 */ /* 0x000fea0003800000 */
[----:B------:R-:W-:-:S04]  /*06a0*/  DEPBAR.LE SB0, 0x0 ;  /* 0x000080000000791a */ /* 0x000fc80000000000 */
.L_x_13:
[----:B------:R-:W-:Y:S05]  /*06b0*/  WARPSYNC.ALL ;  /* 0x0000000000007948 */ /* 0x000fea0003800000 */
[----:B-----5:R-:W-:Y:S06]  /*06c0*/  BAR.SYNC.DEFER_BLOCKING 0x0 ;  /* 0x0000000000007b1d */ /* 0x020fec0000010000 */
[----:B------:R-:W-:Y:S02]  /*06d0*/  BSSY B1, `(.L_x_14) ;  /* 0x000000b000017945 */ /* 0x000fe40003800000 */
[----:B------:R-:W-:Y:S06]  /*06e0*/  BAR.SYNC.DEFER_BLOCKING 0x0 ;  /* 0x0000000000007b1d */ /* 0x000fec0000010000 */
[----:B------:R5:W-:Y:S01]  /*06f0*/  @!P0 STS [R13], RZ ;  /* 0x000000ff0d008388 */ /* 0x000be20000000800 */
[----:B------:R-:W-:Y:S01]  /*0700*/  NOP ;  /* 0x0000000000007918 */ /* 0x000fe20000000000 */
[----:B------:R-:W-:Y:S05]  /*0710*/  @P2 BRA `(.L_x_15) ;  /* 0x0000000000182947 */ /* 0x000fea0003800000 */
[----:B-1234-:R-:W1:Y:S01]  /*0720*/  LDS R2, [UR8+0x8] ;  /* 0x00000808ff027984 */ /* 0x01ee620008000800 */
[----:B------:R-:W2:Y:S01]  /*0730*/  LDC.64 R10, c[0x0][0x218] ;  /* 0x00008600ff0a7b82 */ /* 0x000ea20000000a00 */
[----:B------:R-:W-:Y:S02]  /*0740*/  IMAD.MOV.U32 R3, RZ, RZ, 0x70 ;  /* 0x00000070ff037424 */ /* 0x000fe400078e00ff */
[----:B--2---:R2:W-:Y:S03]  /*0750*/  STS.64 [UR8], R10 ;  /* 0x0000000aff007988 */ /* 0x0045e60008000a08 */
[----:B-1----:R-:W-:-:S05]  /*0760*/  LOP3.LUT R2, R2, 0x10, R3, 0xd8, !PT ;  /* 0x0000001002027812 */ /* 0x002fca00078ed803 */
[----:B------:R2:W-:Y:S02]  /*0770*/  STS [UR8+0x8], R2 ;  /* 0x00000802ff007988 */ /* 0x0005e40008000808 */
.L_x_15:
[----:B----4-:R-:W-:Y:S05]  /*0780*/  BSYNC B1 ;  /* 0x0000000000017941 */ /* 0x010fea0003800000 */
.L_x_14:
[----:B------:R-:W-:Y:S04]  /*0790*/  BSSY B2, `(.L_x_16) ;  /* 0x000000f000027945 */ /* 0x000fe80003800000 */
[----:B------:R-:W-:Y:S04]  /*07a0*/  BSSY B1, `(.L_x_17) ;  /* 0x000000c000017945 */ /* 0x000fe80003800000 */
[----:B------:R-:W-:Y:S05]  /*07b0*/  @P2 BRA `(.L_x_18) ;  /* 0x0000000000282947 */ /* 0x000fea0003800000 */
[----:B-123--:R-:W1:Y:S01]  /*07c0*/  LDS R2, [UR8+0x34] ;  /* 0x00003408ff027984 */ /* 0x00ee620008000800 */
[----:B------:R-:W-:Y:S01]  /*07d0*/  IMAD.MOV.U32 R3, RZ, RZ, 0x1f000000 ;  /* 0x1f000000ff037424 */ /* 0x000fe200078e00ff */
[----:B------:R-:W-:Y:S05]  /*07e0*/  @P2 BREAK B1 ;  /* 0x0000000000012942 */ /* 0x000fea0003800000 */
[----:B-1----:R-:W-:-:S05]  /*07f0*/  LOP3.LUT R2, R2, 0xff000000, R3, 0xb8, !PT ;  /* 0xff00000002027812 */ /* 0x002fca00078eb803 */
[----:B------:R1:W-:Y:S01]  /*0800*/  STS [UR8+0x34], R2 ;  /* 0x00003402ff007988 */ /* 0x0003e20008000808 */
[----:B------:R-:W-:Y:S05]  /*0810*/  @P2 BRA `(.L_x_19) ;  /* 0x0000000000182947 */ /* 0x000fea0003800000 */
[----:B-1----:R-:W1:Y:S01]  /*0820*/  LDS R2, [UR8+0x38] ;  /* 0x00003808ff027984 */ /* 0x002e620008000800 */
[----:B------:R-:W-:-:S05]  /*0830*/  IMAD.MOV.U32 R3, RZ, RZ, 0x7f ;  /* 0x0000007fff037424 */ /* 0x000fca00078e00ff */
[----:B-1----:R-:W-:-:S05]  /*0840*/  LOP3.LUT R2, R2, 0xff, R3, 0xb8, !PT ;  /* 0x000000ff02027812 */ /* 0x002fca00078eb803 */
[----:B------:R4:W-:Y:S02]  /*0850*/  STS [UR8+0x38], R2 ;  /* 0x00003802ff007988 */ /* 0x0009e40008000808 */
.L_x_18:
[----:B------:R-:W-:Y:S05]  /*0860*/  BSYNC B1 ;  /* 0x0000000000017941 */ /* 0x000fea0003800000 */
.L_x_17:
[----:B------:R1:W-:Y:S02]  /*0870*/  @!P2 STS [UR8+0x20], R14 ;  /* 0x0000200eff00a988 */ /* 0x0003e40008000808 */
.L_x_19:
[----:B------:R-:W-:Y:S05]  /*0880*/  BSYNC B2 ;  /* 0x0000000000027941 */ /* 0x000fea0003800000 */
.L_x_16:
[----:B------:R-:W-:Y:S05]  /*0890*/  WARPSYNC.ALL ;  /* 0x0000000000007948 */ /* 0x000fea0003800000 */
[----:B------:R-:W2:Y:S01]  /*08a0*/  LDC R5, c[0x0][0x22c] ;  /* 0x00008b00ff057b82 */ /* 0x000ea20000000800 */
[----:B------:R-:W-:Y:S01]  /*08b0*/  BSSY B2, `(.L_x_20) ;  /* 0x0000010000027945 */ /* 0x000fe20003800000 */
[----:B--2---:R-:W-:-:S05]  /*08c0*/  VIADD R5, R5, 0xffffffff ;  /* 0xffffffff05057836 */ /* 0x004fca0000000000 */
[----:B------:R2:W-:Y:S01]  /*08d0*/  @!P2 STS [UR8+0x24], R5 ;  /* 0x00002405ff00a988 */ /* 0x0005e20008000808 */
[----:B------:R-:W-:Y:S05]  /*08e0*/  @P2 BRA `(.L_x_21) ;  /* 0x0000000000302947 */ /* 0x000fea0003800000 */
[----:B------:R-:W2:Y:S01]  /*08f0*/  LDS R3, [UR8+0x34] ;  /* 0x00003408ff037984 */ /* 0x000ea20008000800 */
[----:B------:R-:W2:Y:S03]  /*0900*/  LDC.64 R10, c[0x0][0x240] ;  /* 0x00009000ff0a7b82 */ /* 0x000ea60000000a00 */
[----:B-1-34-:R-:W1:Y:S01]  /*0910*/  LDS R2, [UR8+0x1c] ;  /* 0x00001c08ff027984 */ /* 0x01ae620008000800 */
[C---:B--2---:R-:W-:Y:S01]  /*0920*/  SHF.L.U64.HI R8, R10.reuse, 0x1, R11 ;  /* 0x000000010a087819 */ /* 0x044fe2000001020b */
[----:B------:R-:W-:-:S03]  /*0930*/  IMAD.SHL.U32 R7, R10, 0x2, RZ ;  /* 0x000000020a077824 */ /* 0x000fc600078e00ff */
[--C-:B------:R-:W-:Y:S02]  /*0940*/  SHF.R.U32.HI R11, RZ, 0x4, R8.reuse ;  /* 0x00000004ff0b7819 */ /* 0x100fe40000011608 */
[----:B------:R-:W-:-:S05]  /*0950*/  SHF.R.U64 R7, R7, 0x4, R8 ;  /* 0x0000000407077819 */ /* 0x000fca0000001208 */
[----:B------:R2:W-:Y:S01]  /*0960*/  STS [UR8+0xc], R7 ;  /* 0x00000c07ff007988 */ /* 0x0005e20008000808 */
[----:B------:R-:W-:Y:S02]  /*0970*/  LOP3.LUT R3, R3, 0x7, RZ, 0xb8, !PT ;  /* 0x0000000703037812 */ /* 0x000fe400078eb8ff */
[----:B-1----:R-:W-:-:S03]  /*0980*/  LOP3.LUT R2, R2, 0xf, R11, 0xb8, !PT ;  /* 0x0000000f02027812 */ /* 0x002fc600078eb80b */
[----:B------:R2:W-:Y:S04]  /*0990*/  STS [UR8+0x34], R3 ;  /* 0x00003403ff007988 */ /* 0x0005e80008000808 */
[----:B------:R2:W-:Y:S02]  /*09a0*/  STS [UR8+0x1c], R2 ;  /* 0x00001c02ff007988 */ /* 0x0005e40008000808 */
.L_x_21:
[----:B------:R-:W-:Y:S05]  /*09b0*/  BSYNC B2 ;  /* 0x0000000000027941 */ /* 0x000fea0003800000 */
.L_x_20:
[----:B------:R-:W-:Y:S04]  /*09c0*/  BSSY B3, `(.L_x_22) ;  /* 0x000001a000037945 */ /* 0x000fe80003800000 */
[----:B------:R-:W-:Y:S04]  /*09d0*/  BSSY B2, `(.L_x_23) ;  /* 0x0000015000027945 */ /* 0x000fe80003800000 */
[----:B------:R-:W-:Y:S05]  /*09e0*/  @P2 BRA `(.L_x_24) ;  /* 0x0000000000202947 */ /* 0x000fea0003800000 */
[----:B-1234-:R-:W1:Y:S02]  /*09f0*/  LDS R2, [UR8+0x34] ;  /* 0x00003408ff027984 */ /* 0x01ee640008000800 */
[----:B-1----:R-:W-:-:S05]  /*0a00*/  LOP3.LUT R2, R2, 0x38, RZ, 0xb8, !PT ;  /* 0x0000003802027812 */ /* 0x002fca00078eb8ff */
[----:B------:R1:W-:Y:S01]  /*0a10*/  STS [UR8+0x34], R2 ;  /* 0x00003402ff007988 */ /* 0x0003e20008000808 */
[----:B------:R-:W-:Y:S05]  /*0a20*/  @P2 BRA `(.L_x_25) ;  /* 0x0000000000202947 */ /* 0x000fea0003800000 */
[----:B-1----:R-:W1:Y:S01]  /*0a30*/  LDS R2, [UR8+0x8] ;  /* 0x00000808ff027984 */ /* 0x002e620008000800 */
[----:B------:R-:W-:-:S05]  /*0a40*/  IMAD.MOV.U32 R3, RZ, RZ, 0x780 ;  /* 0x00000780ff037424 */ /* 0x000fca00078e00ff */
[----:B-1----:R-:W-:-:S05]  /*0a50*/  LOP3.LUT R2, R2, 0x500, R3, 0xd8, !PT ;  /* 0x0000050002027812 */ /* 0x002fca00078ed803 */
[----:B------:R1:W-:Y:S02]  /*0a60*/  STS [UR8+0x8], R2 ;  /* 0x00000802ff007988 */ /* 0x0003e40008000808 */
.L_x_24:
[----:B------:R-:W-:Y:S05]  /*0a70*/  @P2 BRA `(.L_x_26) ;  /* 0x0000000000282947 */ /* 0x000fea0003800000 */
[----:B-1234-:R-:W1:Y:S02]  /*0a80*/  LDS R2, [UR8+0x8] ;  /* 0x00000808ff027984 */ /* 0x01ee640008000800 */
[----:B-1----:R-:W-:-:S05]  /*0a90*/  LOP3.LUT R2, R2, 0x1800, RZ, 0xb8, !PT ;  /* 0x0000180002027812 */ /* 0x002fca00078eb8ff */
[----:B------:R2:W-:Y:S02]  /*0aa0*/  STS [UR8+0x8], R2 ;  /* 0x00000802ff007988 */ /* 0x0005e40008000808 */
.L_x_25:
[----:B------:R-:W-:Y:S05]  /*0ab0*/  @P2 BREAK B2 ;  /* 0x0000000000022942 */ /* 0x000fea0003800000 */
[----:B------:R-:W-:Y:S05]  /*0ac0*/  @P2 BRA `(.L_x_27) ;  /* 0x0000000000242947 */ /* 0x000fea0003800000 */
[----:B-12---:R-:W1:Y:S01]  /*0ad0*/  LDS R2, [UR8+0x8] ;  /* 0x00000808ff027984 */ /* 0x006e620008000800 */
[----:B------:R-:W-:-:S05]  /*0ae0*/  IMAD.MOV.U32 R3, RZ, RZ, 0x6000 ;  /* 0x00006000ff037424 */ /* 0x000fca00078e00ff */
[----:B-1----:R-:W-:-:S04]  /*0af0*/  LOP3.LUT R2, R2, 0x4000, R3, 0xd8, !PT ;  /* 0x0000400002027812 */ /* 0x002fc800078ed803 */
[----:B------:R-:W-:-:S05]  /*0b00*/  LOP3.LUT R2, R2, 0x400000, RZ, 0xb8, !PT ;  /* 0x0040000002027812 */ /* 0x000fca00078eb8ff */
[----:B------:R1:W-:Y:S02]  /*0b10*/  STS [UR8+0x8], R2 ;  /* 0x00000802ff007988 */ /* 0x0003e40008000808 */
.L_x_26:
[----:B------:R-:W-:Y:S05]  /*0b20*/  BSYNC B2 ;  /* 0x0000000000027941 */ /* 0x000fea0003800000 */
.L_x_23:
[----:B-1234-:R-:W1:Y:S02]  /*0b30*/  @!P2 LDS R2, [UR8+0x8] ;  /* 0x00000808ff02a984 */ /* 0x01ee640008000800 */
[----:B-1----:R-:W-:-:S05]  /*0b40*/  @!P2 LOP3.LUT R2, R2, 0x8000, RZ, 0xb8, !PT ;  /* 0x000080000202a812 */ /* 0x002fca00078eb8ff */
[----:B------:R3:W-:Y:S02]  /*0b50*/  @!P2 STS [UR8+0x8], R2 ;  /* 0x00000802ff00a988 */ /* 0x0007e40008000808 */
.L_x_27:
[----:B------:R-:W-:Y:S05]  /*0b60*/  BSYNC B3 ;  /* 0x0000000000037941 */ /* 0x000fea0003800000 */
.L_x_22:
[----:B------:R-:W-:Y:S05]  /*0b70*/  WARPSYNC.ALL ;  /* 0x0000000000007948 */ /* 0x000fea0003800000 */
[----:B------:R-:W-:-:S04]  /*0b80*/  UIADD3 UR19, UR4, 0x80, URZ ;  /* 0x0000008004137890 */ /* 0x000fc8000fffe03f */
[----:B------:R-:W-:-:S04]  /*0b90*/  UIADD3 UR18, UP0, UR19, UR24, URZ ;  /* 0x0000001813127290 */ /* 0x000fc8000ff1e03f */
[----:B------:R-:W-:Y:S01]  /*0ba0*/  ULEA.HI.X.SX32 UR19, UR19, UR25, 0x1, UP0 ;  /* 0x0000001913137291 */ /* 0x000fe200080f0e3f */
[----:B------:R-:W-:Y:S11]  /*0bb0*/  @P0 BRA `(.L_x_28) ;  /* 0x0000000000280947 */ /* 0x000ff60003800000 */
[----:B-123--:R-:W1:Y:S01]  /*0bc0*/  S2R R2, SR_LANEID ;  /* 0x0000000000027919 */ /* 0x00ee620000000000 */
[----:B------:R-:W-:Y:S05]  /*0bd0*/  WARPSYNC.ALL ;  /* 0x0000000000007948 */ /* 0x000fea0003800000 */
[----:B-1----:R-:W-:-:S05]  /*0be0*/  IMAD.SHL.U32 R8, R2, 0x4, RZ ;  /* 0x0000000402087824 */ /* 0x002fca00078e00ff */
[----:B------:R-:W1:Y:S01]  /*0bf0*/  LDS R7, [R8+UR8] ;  /* 0x0000000808077984 */ /* 0x000e620008000800 */
[----:B------:R-:W-:-:S05]  /*0c00*/  IADD3 R2, P1, R8, UR18, RZ ;  /* 0x0000001208027c10 */ /* 0x000fca000ff3e0ff */
[----:B------:R-:W-:-:S05]  /*0c10*/  IMAD.X R3, RZ, RZ, UR19, P1 ;  /* 0x00000013ff037e24 */ /* 0x000fca00088e06ff */
[----:B-1----:R4:W2:Y:S01]  /*0c20*/  ATOMG.E.EXCH.STRONG.GPU PT, RZ, [R2], R7 ;  /* 0x0000000702ff73a8 */ /* 0x0028a200041ee100 */
[----:B------:R-:W-:-:S04]  /*0c30*/  DEPBAR {5,4,3,2,1,0} ;  /* 0x0000003f0000791a */ /* 0x000fc80000000000 */
[----:B------:R4:W-:Y:S01]  /*0c40*/  UTMACCTL.IV [UR18] ;  /* 0x00000000120079b9 */ /* 0x0009e20008000000 */
[----:B------:R-:W-:Y:S01]  /*0c50*/  NOP ;  /* 0x0000000000007918 */ /* 0x000fe20000000000 */
.L_x_28:
[----:B------:R-:W-:Y:S05]  /*0c60*/  @P0 BRA `(.L_x_29) ;  /* 0x00000000000c0947 */ /* 0x000fea0003800000 */
[----:B------:R0:W-:Y:S01]  /*0c70*/  UTMACMDFLUSH ;  /* 0x00000000000079b7 */ /* 0x0001e20000000000 */
[----:B------:R-:W-:Y:S05]  /*0c80*/  @P0 BRA `(.L_x_29) ;  /* 0x0000000000040947 */ /* 0x000fea0003800000 */
[----:B------:R-:W-:-:S04]  /*0c90*/  DEPBAR.LE SB0, 0x0 ;  /* 0x000080000000791a */ /* 0x000fc80000000000 */
.L_x_29:
[----:B------:R-:W-:Y:S05]  /*0ca0*/  WARPSYNC.ALL ;  /* 0x0000000000007948 */ /* 0x000fea0003800000 */
[----:B--2---:R-:W-:Y:S06]  /*0cb0*/  BAR.SYNC.DEFER_BLOCKING 0x0 ;  /* 0x0000000000007b1d */ /* 0x004fec0000010000 */
[----:B------:R-:W-:Y:S02]  /*0cc0*/  BSSY B3, `(.L_x_30) ;  /* 0x000000b000037945 */ /* 0x000fe40003800000 */
[----:B------:R-:W-:Y:S06]  /*0cd0*/  BAR.SYNC.DEFER_BLOCKING 0x0 ;  /* 0x0000000000007b1d */ /* 0x000fec0000010000 */
[----:B------:R2:W-:Y:S01]  /*0ce0*/  @!P0 STS [R13], RZ ;  /* 0x000000ff0d008388 */ /* 0x0005e20000000800 */
[----:B------:R-:W-:Y:S01]  /*0cf0*/  NOP ;  /* 0x0000000000007918 */ /* 0x000fe20000000000 */
[----:B------:R-:W-:Y:S05]  /*0d00*/  @P2 BRA `(.L_x_31) ;  /* 0x0000000000182947 */ /* 0x000fea0003800000 */
[----:B-1-34-:R-:W1:Y:S01]  /*0d10*/  LDS R2, [UR8+0x8] ;  /* 0x00000808ff027984 */ /* 0x01ae620008000800 */
[----:B------:R-:W3:Y:S01]  /*0d20*/  LDC.64 R10, c[0x0][0x220] ;  /* 0x00008800ff0a7b82 */ /* 0x000ee20000000a00 */
[----:B------:R-:W-:Y:S02]  /*0d30*/  IMAD.MOV.U32 R3, RZ, RZ, 0x70 ;  /* 0x00000070ff037424 */ /* 0x000fe400078e00ff */
[----:B---3--:R3:W-:Y:S03]  /*0d40*/  STS.64 [UR8], R10 ;  /* 0x0000000aff007988 */ /* 0x0087e60008000a08 */
[----:B-1----:R-:W-:-:S05]  /*0d50*/  LOP3.LUT R2, R2, 0x10, R3, 0xd8, !PT ;  /* 0x0000001002027812 */ /* 0x002fca00078ed803 */
[----:B------:R3:W-:Y:S02]  /*0d60*/  STS [UR8+0x8], R2 ;  /* 0x00000802ff007988 */ /* 0x0007e40008000808 */
.L_x_31:
[----:B----4-:R-:W-:Y:S05]  /*0d70*/  BSYNC B3 ;  /* 0x0000000000037941 */ /* 0x010fea0003800000 */
.L_x_30:
[----:B------:R-:W-:Y:S04]  /*0d80*/  BSSY B4, `(.L_x_32) ;  /* 0x0000011000047945 */ /* 0x000fe80003800000 */
[----:B------:R-:W-:Y:S04]  /*0d90*/  BSSY B3, `(.L_x_33) ;  /* 0x000000e000037945 */ /* 0x000fe80003800000 */
[----:B------:R-:W-:Y:S05]  /*0da0*/  @P2 BRA `(.L_x_34) ;  /* 0x0000000000242947 */ /* 0x000fea0003800000 */
[----:B-1-3--:R-:W1:Y:S01]  /*0db0*/  LDS R2, [UR8+0x34] ;  /* 0x00003408ff027984 */ /* 0x00ae620008000800 */
[----:B------:R-:W-:-:S05]  /*0dc0*/  IMAD.MOV.U32 R3, RZ, RZ, 0x3f000000 ;  /* 0x3f000000ff037424 */ /* 0x000fca00078e00ff */
[----:B-1----:R-:W-:-:S05]  /*0dd0*/  LOP3.LUT R2, R2, 0xff000000, R3, 0xb8, !PT ;  /* 0xff00000002027812 */ /* 0x002fca00078eb803 */
[----:B------:R1:W-:Y:S01]  /*0de0*/  STS [UR8+0x34], R2 ;  /* 0x00003402ff007988 */ /* 0x0003e20008000808 */
[----:B------:R-:W-:Y:S05]  /*0df0*/  @P2 BRA `(.L_x_35) ;  /* 0x00000000001c2947 */ /* 0x000fea0003800000 */
[----:B-1----:R-:W1:Y:S01]  /*0e00*/  LDS R2, [UR8+0x38] ;  /* 0x00003808ff027984 */ /* 0x002e620008000800 */
[----:B------:R-:W-:-:S05]  /*0e10*/  IMAD.MOV.U32 R3, RZ, RZ, 0x7f ;  /* 0x0000007fff037424 */ /* 0x000fca00078e00ff */
[----:B-1----:R-:W-:-:S05]  /*0e20*/  LOP3.LUT R2, R2, 0xff, R3, 0xb8, !PT ;  /* 0x000000ff02027812 */ /* 0x002fca00078eb803 */
[----:B------:R4:W-:Y:S02]  /*0e30*/  STS [UR8+0x38], R2 ;  /* 0x00003802ff007988 */ /* 0x0009e40008000808 */
.L_x_34:
[----:B------:R-:W-:Y:S05]  /*0e40*/  @P2 BREAK B3 ;  /* 0x0000000000032942 */ /* 0x000fea0003800000 */
[----:B------:R-:W-:Y:S05]  /*0e50*/  @P2 BRA `(.L_x_36) ;  /* 0x00000000000c2947 */ /* 0x000fea0003800000 */
[----:B------:R1:W-:Y:S02]  /*0e60*/  STS [UR8+0x20], R5 ;  /* 0x00002005ff007988 */ /* 0x0003e40008000808 */
.L_x_35:
[----:B------:R-:W-:Y:S05]  /*0e70*/  BSYNC B3 ;  /* 0x0000000000037941 */ /* 0x000fea0003800000 */
.L_x_33:
[----:B------:R1:W-:Y:S02]  /*0e80*/  @!P2 STS [UR8+0x24], R4 ;  /* 0x00002404ff00a988 */ /* 0x0003e40008000808 */
.L_x_36:
[----:B------:R-:W-:Y:S05]  /*0e90*/  BSYNC B4 ;  /* 0x0000000000047941 */ /* 0x000fea0003800000 */
.L_x_32:
[----:B------:R-:W-:Y:S05]  /*0ea0*/  WARPSYNC.ALL ;  /* 0x0000000000007948 */ /* 0x000fea0003800000 */
[----:B------:R-:W-:Y:S04]  /*0eb0*/  BSSY B4, `(.L_x_37) ;  /* 0x000000e000047945 */ /* 0x000fe80003800000 */
[----:B------:R-:W-:Y:S05]  /*0ec0*/  @P2 BRA `(.L_x_38) ;  /* 0x0000000000302947 */ /* 0x000fea0003800000 */
[----:B------:R-:W5:Y:S01]  /*0ed0*/  LDS R3, [UR8+0x34] ;  /* 0x00003408ff037984 */ /* 0x000f620008000800 */
[----:B-1----:R-:W1:Y:S03]  /*0ee0*/  LDC.64 R4, c[0x0][0x248] ;  /* 0x00009200ff047b82 */ /* 0x002e660000000a00 */
[----:B---34-:R-:W3:Y:S01]  /*0ef0*/  LDS R2, [UR8+0x1c] ;  /* 0x00001c08ff027984 */ /* 0x018ee20008000800 */
[C---:B-1----:R-:W-:Y:S01]  /*0f00*/  SHF.L.U64.HI R5, R4.reuse, 0x1, R5 ;  /* 0x0000000104057819 */ /* 0x042fe20000010205 */
[----:B------:R-:W-:-:S03]  /*0f10*/  IMAD.SHL.U32 R4, R4, 0x2, RZ ;  /* 0x0000000204047824 */ /* 0x000fc600078e00ff */
[--C-:B------:R-:W-:Y:S02]  /*0f20*/  SHF.R.U32.HI R7, RZ, 0x4, R5.reuse ;  /* 0x00000004ff077819 */ /* 0x100fe40000011605 */
[----:B------:R-:W-:-:S05]  /*0f30*/  SHF.R.U64 R4, R4, 0x4, R5 ;  /* 0x0000000404047819 */ /* 0x000fca0000001205 */
[----:B------:R1:W-:Y:S01]  /*0f40*/  STS [UR8+0xc], R4 ;  /* 0x00000c04ff007988 */ /* 0x0003e20008000808 */
[----:B-----5:R-:W-:Y:S02]  /*0f50*/  LOP3.LUT R3, R3, 0x7, RZ, 0xb8, !PT ;  /* 0x0000000703037812 */ /* 0x020fe400078eb8ff */
[----:B---3--:R-:W-:-:S03]  /*0f60*/  LOP3.LUT R2, R2, 0xf, R7, 0xb8, !PT ;  /* 0x0000000f02027812 */ /* 0x008fc600078eb807 */
[----:B------:R1:W-:Y:S04]  /*0f70*/  STS [UR8+0x34], R3 ;  /* 0x00003403ff007988 */ /* 0x0003e80008000808 */
[----:B------:R1:W-:Y:S02]  /*0f80*/  STS [UR8+0x1c], R2 ;  /* 0x00001c02ff007988 */ /* 0x0003e40008000808 */
.L_x_38:
[----:B------:R-:W-:Y:S05]  /*0f90*/  BSYNC B4 ;  /* 0x0000000000047941 */ /* 0x000fea0003800000 */
.L_x_37:
[----:B------:R-:W-:Y:S04]  /*0fa0*/  BSSY B4, `(.L_x_39) ;  /* 0x000001a000047945 */ /* 0x000fe80003800000 */
[----:B------:R-:W-:Y:S04]  /*0fb0*/  BSSY B5, `(.L_x_40) ;  /* 0x0000015000057945 */ /* 0x000fe80003800000 */
[----:B------:R-:W-:Y:S05]  /*0fc0*/  @P2 BRA `(.L_x_41) ;  /* 0x0000000000202947 */ /* 0x000fea0003800000 */
[----:B-1-34-:R-:W1:Y:S02]  /*0fd0*/  LDS R2, [UR8+0x34] ;  /* 0x00003408ff027984 */ /* 0x01ae640008000800 */
[----:B-1----:R-:W-:-:S05]  /*0fe0*/  LOP3.LUT R2, R2, 0x38, RZ, 0xb8, !PT ;  /* 0x0000003802027812 */ /* 0x002fca00078eb8ff */
[----:B------:R1:W-:Y:S01]  /*0ff0*/  STS [UR8+0x34], R2 ;  /* 0x00003402ff007988 */ /* 0x0003e20008000808 */
[----:B------:R-:W-:Y:S05]  /*1000*/  @P2 BRA `(.L_x_42) ;  /* 0x0000000000202947 */ /* 0x000fea0003800000 */
[----:B-1----:R-:W1:Y:S01]  /*1010*/  LDS R2, [UR8+0x8] ;  /* 0x00000808ff027984 */ /* 0x002e620008000800 */
[----:B------:R-:W-:-:S05]  /*1020*/  IMAD.MOV.U32 R3, RZ, RZ, 0x780 ;  /* 0x00000780ff037424 */ /* 0x000fca00078e00ff */
[----:B-1----:R-:W-:-:S05]  /*1030*/  LOP3.LUT R2, R2, 0x500, R3, 0xd8, !PT ;  /* 0x0000050002027812 */ /* 0x002fca00078ed803 */
[----:B------:R1:W-:Y:S02]  /*1040*/  STS [UR8+0x8], R2 ;  /* 0x00000802ff007988 */ /* 0x0003e40008000808 */
.L_x_41:
[----:B------:R-:W-:Y:S05]  /*1050*/  @P2 BRA `(.L_x_43) ;  /* 0x0000000000282947 */ /* 0x000fea0003800000 */
[----:B-1-34-:R-:W1:Y:S02]  /*1060*/  LDS R2, [UR8+0x8] ;  /* 0x00000808ff027984 */ /* 0x01ae640008000800 */
[----:B-1----:R-:W-:-:S05]  /*1070*/  LOP3.LUT R2, R2, 0x1800, RZ, 0xb8, !PT ;  /* 0x0000180002027812 */ /* 0x002fca00078eb8ff */
[----:B------:R3:W-:Y:S02]  /*1080*/  STS [UR8+0x8], R2 ;  /* 0x00000802ff007988 */ /* 0x0007e40008000808 */
.L_x_42:
[----:B------:R-:W-:Y:S05]  /*1090*/  @P2 BREAK B5 ;  /* 0x0000000000052942 */ /* 0x000fea0003800000 */
[----:B------:R-:W-:Y:S05]  /*10a0*/  @P2 BRA `(.L_x_44) ;  /* 0x0000000000242947 */ /* 0x000fea0003800000 */
[----:B-1-3--:R-:W1:Y:S01]  /*10b0*/  LDS R2, [UR8+0x8] ;  /* 0x00000808ff027984 */ /* 0x00ae620008000800 */
[----:B------:R-:W-:-:S05]  /*10c0*/  IMAD.MOV.U32 R3, RZ, RZ, 0x6000 ;  /* 0x00006000ff037424 */ /* 0x000fca00078e00ff */
[----:B-1----:R-:W-:-:S04]  /*10d0*/  LOP3.LUT R2, R2, 0x6000, R3, 0xd8, !PT ;  /* 0x0000600002027812 */ /* 0x002fc800078ed803 */
[----:B------:R-:W-:-:S05]  /*10e0*/  LOP3.LUT R2, R2, 0x400000, RZ, 0xb8, !PT ;  /* 0x0040000002027812 */ /* 0x000fca00078eb8ff */
[----:B------:R1:W-:Y:S02]  /*10f0*/  STS [UR8+0x8], R2 ;  /* 0x00000802ff007988 */ /* 0x0003e40008000808 */
.L_x_43:
[----:B------:R-:W-:Y:S05]  /*1100*/  BSYNC B5 ;  /* 0x0000000000057941 */ /* 0x000fea0003800000 */
.L_x_40:
[----:B-1-34-:R-:W1:Y:S02]  /*1110*/  @!P2 LDS R2, [UR8+0x8] ;  /* 0x00000808ff02a984 */ /* 0x01ae640008000800 */
[----:B-1----:R-:W-:-:S05]  /*1120*/  @!P2 LOP3.LUT R2, R2, 0x8000, RZ, 0xb8, !PT ;  /* 0x000080000202a812 */ /* 0x002fca00078eb8ff */
[----:B------:R4:W-:Y:S02]  /*1130*/  @!P2 STS [UR8+0x8], R2 ;  /* 0x00000802ff00a988 */ /* 0x0009e40008000808 */
.L_x_44:
[----:B------:R-:W-:Y:S05]  /*1140*/  BSYNC B4 ;  /* 0x0000000000047941 */ /* 0x000fea0003800000 */
.L_x_39:
[----:B------:R-:W-:Y:S05]  /*1150*/  WARPSYNC.ALL ;  /* 0x0000000000007948 */ /* 0x000fea0003800000 */
[----:B------:R-:W-:-:S04]  /*1160*/  UIADD3 UR4, UR4, 0x100, URZ ;  /* 0x0000010004047890 */ /* 0x000fc8000fffe03f */
[----:B------:R-:W-:-:S04]  /*1170*/  UIADD3 UR24, UP0, UR4, UR24, URZ ;  /* 0x0000001804187290 */ /* 0x000fc8000ff1e03f */
[----:B------:R-:W-:Y:S01]  /*1180*/  ULEA.HI.X.SX32 UR25, UR4, UR25, 0x1, UP0 ;  /* 0x0000001904197291 */ /* 0x000fe200080f0e3f */
[----:B------:R-:W-:Y:S11]  /*1190*/  @P0 BRA `(.L_x_45) ;  /* 0x0000000000300947 */ /* 0x000ff60003800000 */
[----:B-1-34-:R-:W1:Y:S01]  /*11a0*/  S2R R2, SR_LANEID ;  /* 0x0000000000027919 */ /* 0x01ae620000000000 */
[----:B------:R-:W-:Y:S05]  /*11b0*/  WARPSYNC.ALL ;  /* 0x0000000000007948 */ /* 0x000fea0003800000 */
[----:B-1----:R-:W-:-:S05]  /*11c0*/  IMAD.SHL.U32 R4, R2, 0x4, RZ ;  /* 0x0000000402047824 */ /* 0x002fca00078e00ff */
[----:B------:R-:W1:Y:S01]  /*11d0*/  LDS R5, [R4+UR8] ;  /* 0x0000000804057984 */ /* 0x000e620008000800 */
[----:B------:R-:W-:Y:S01]  /*11e0*/  IADD3 R2, P1, R4, UR24, RZ ;  /* 0x0000001804027c10 */ /* 0x000fe2000ff3e0ff */
[----:B------:R-:W-:-:S04]  /*11f0*/  UMOV UR4, UR24 ;  /* 0x0000001800047c82 */ /* 0x000fc80008000000 */
[----:B------:R-:W-:Y:S01]  /*1200*/  IMAD.X R3, RZ, RZ, UR25, P1 ;  /* 0x00000019ff037e24 */ /* 0x000fe200088e06ff */
[----:B------:R-:W-:-:S04]  /*1210*/  UMOV UR5, UR25 ;  /* 0x0000001900057c82 */ /* 0x000fc80008000000 */
[----:B-1----:R1:W3:Y:S01]  /*1220*/  ATOMG.E.EXCH.STRONG.GPU PT, RZ, [R2], R5 ;  /* 0x0000000502ff73a8 */ /* 0x0022e200041ee100 */
[----:B------:R-:W-:-:S04]  /*1230*/  DEPBAR {5,4,3,2,1,0} ;  /* 0x0000003f0000791a */ /* 0x000fc80000000000 */
[----:B------:R1:W-:Y:S01]  /*1240*/  UTMACCTL.IV [UR4] ;  /* 0x00000000040079b9 */ /* 0x0003e20008000000 */
[----:B------:R-:W-:Y:S01]  /*1250*/  NOP ;  /* 0x0000000000007918 */ /* 0x000fe20000000000 */
.L_x_45:
[----:B------:R-:W-:Y:S05]  /*1260*/  @P0 BRA `(.L_x_46) ;  /* 0x00000000000c0947 */ /* 0x000fea0003800000 */
[----:B------:R0:W-:Y:S01]  /*1270*/  UTMACMDFLUSH ;  /* 0x00000000000079b7 */ /* 0x0001e20000000000 */
[----:B------:R-:W-:Y:S05]  /*1280*/  @P0 BRA `(.L_x_46) ;  /* 0x0000000000040947 */ /* 0x000fea0003800000 */
[----:B------:R-:W-:-:S04]  /*1290*/  DEPBAR.LE SB0, 0x0 ;  /* 0x000080000000791a */ /* 0x000fc80000000000 */
.L_x_46:
[----:B------:R-:W-:Y:S05]  /*12a0*/  WARPSYNC.ALL ;  /* 0x0000000000007948 */ /* 0x000fea0003800000 */
[----:B---3--:R-:W-:Y:S01]  /*12b0*/  BAR.SYNC.DEFER_BLOCKING 0x0 ;  /* 0x0000000000007b1d */ /* 0x008fe20000010000 */
[----:B------:R-:W-:Y:S01]  /*12c0*/  ISETP.GT.AND P0, PT, R12, RZ, PT ;  /* 0x000000ff0c00720c */ /* 0x000fe20003f04270 */
[----:B------:R-:W-:Y:S02]  /*12d0*/  USHF.L.U32 UR23, UR9, 0x7, URZ ;  /* 0x0000000709177899 */ /* 0x000fe4000800063f */
[----:B------:R-:W-:Y:S02]  /*12e0*/  USHF.L.U32 UR11, UR7, 0x7, URZ ;  /* 0x00000007070b7899 */ /* 0x000fe4000800063f */
[----:B------:R-:W-:Y:S01]  /*12f0*/  VOTEU.ALL UP0, P2 ;  /* 0x00000000003f7886 */ /* 0x000fe20001000000 */
[----:B-1----:R-:W-:-:S04]  /*1300*/  UMOV UR4, 0x1 ;  /* 0x0000000100047882 */ /* 0x002fc80000000000 */
[----:B------:R-:W-:-:S04]  /*1310*/  @!UP0 UIADD3 UR4, -UR4, 0x100000, URZ ;  /* 0x0010000004048890 */ /* 0x000fc8000fffe13f */
[----:B------:R-:W-:Y:S02]  /*1320*/  @!UP0 USHF.L.U32 UR5, UR4, 0xb, URZ ;  /* 0x0000000b04058899 */ /* 0x000fe4000800063f */
[----:B------:R-:W-:Y:S01]  /*1330*/  @!UP0 USHF.L.U32 UR4, UR4, 0x1, URZ ;  /* 0x0000000104048899 */ /* 0x000fe2000800063f */
[----:B------:R-:W-:Y:S01]  /*1340*/  VOTEU.ALL UP0, P2 ;  /* 0x00000000003f7886 */ /* 0x000fe20001000000 */
[----:B------:R-:W1:Y:S10]  /*1350*/  FENCE.VIEW.ASYNC.S ;  /* 0x00000000000073c6 */ /* 0x000e740000000000 */
[----:B-1----:R1:W3:Y:S01]  /*1360*/  @!UP0 SYNCS.EXCH.64 URZ, [UR8+0x4000], UR4 ;  /* 0x00400004083f85b2 */ /* 0x0022e20008000100 */
[----:B------:R-:W-:Y:S05]  /*1370*/  @P0 BRA `(.L_x_47) ;  /* 0x0000000000880947 */ /* 0x000fea0003800000 */
[----:B----4-:R-:W-:Y:S02]  /*1380*/  SHF.R.U32.HI R2, RZ, 0x5, R0 ;  /* 0x00000005ff027819 */ /* 0x010fe40000011600 */
[----:B------:R-:W-:Y:S02]  /*1390*/  CS2R R24, SRZ ;  /* 0x0000000000187805 */ /* 0x000fe4000001ff00 */
[----:B------:R-:W-:Y:S02]  /*13a0*/  CS2R R26, SRZ ;  /* 0x00000000001a7805 */ /* 0x000fe4000001ff00 */
[----:B------:R-:W-:Y:S02]  /*13b0*/  CS2R R28, SRZ ;  /* 0x00000000001c7805 */ /* 0x000fe4000001ff00 */
[----:B------:R-:W-:Y:S02]  /*13c0*/  CS2R R30, SRZ ;  /* 0x00000000001e7805 */ /* 0x000fe4000001ff00 */
[----:B------:R-:W-:-:S02]  /*13d0*/  CS2R R32, SRZ ;  /* 0x0000000000207805 */ /* 0x000fc4000001ff00 */
[----:B------:R-:W-:Y:S02]  /*13e0*/  CS2R R34, SRZ ;  /* 0x0000000000227805 */ /* 0x000fe4000001ff00 */
        /* <DEDUP_REMOVED lines=25> */
[----:B------:R-:W-:Y:S01]  /*1580*/  CS2R R86, SRZ ;  /* 0x0000000000567805 */ /* 0x000fe2000001ff00 */
[----:B------:R-:W-:Y:S06]  /*1590*/  BRA `(.L_x_48) ;  /* 0x00000004007c7947 */ /* 0x000fec0003800000 */
.L_x_47:
[----:B-1----:R-:W-:Y:S01]  /*15a0*/  UIADD3 UR4, UR8, 0x2000, URZ ;  /* 0x0000200008047890 */ /* 0x002fe2000fffe03f */
[----:B----4-:R-:W-:Y:S02]  /*15b0*/  SHF.R.U32.HI R2, RZ, 0x5, R0 ;  /* 0x00000005ff027819 */ /* 0x010fe40000011600 */
[----:B------:R-:W-:Y:S02]  /*15c0*/  CS2R R24, SRZ ;  /* 0x0000000000187805 */ /* 0x000fe4000001ff00 */
[----:B------:R-:W-:Y:S01]  /*15d0*/  CS2R R26, SRZ ;  /* 0x00000000001a7805 */ /* 0x000fe2000001ff00 */
[----:B------:R-:W-:Y:S01]  /*15e0*/  USHF.R.U32.HI UR4, URZ, 0x4, UR4 ;  /* 0x000000043f047899 */ /* 0x000fe20008011604 */
[----:B------:R-:W-:Y:S02]  /*15f0*/  CS2R R28, SRZ ;  /* 0x00000000001c7805 */ /* 0x000fe4000001ff00 */
[----:B------:R-:W-:Y:S02]  /*1600*/  CS2R R30, SRZ ;  /* 0x00000000001e7805 */ /* 0x000fe4000001ff00 */
[----:B------:R-:W-:Y:S01]  /*1610*/  CS2R R32, SRZ ;  /* 0x0000000000207805 */ /* 0x000fe2000001ff00 */
[----:B------:R-:W-:Y:S01]  /*1620*/  USGXT.U32 UR4, UR4, 0xe ;  /* 0x0000000e0404789a */ /* 0x000fe20008000000 */
        /* <DEDUP_REMOVED lines=26> */
[----:B------:R-:W-:Y:S01]  /*17d0*/  CS2R R86, SRZ ;  /* 0x0000000000567805 */ /* 0x000fe2000001ff00 */
[----:B------:R-:W-:Y:S01]  /*17e0*/  UMOV UR14, 0xfffffffe ;  /* 0xfffffffe000e7882 */ /* 0x000fe20000000000 */
[----:B------:R-:W-:Y:S01]  /*17f0*/  UMOV UR15, 0x7fffffdf ;  /* 0x7fffffdf000f7882 */ /* 0x000fe20000000000 */
[----:B------:R-:W-:Y:S01]  /*1800*/  UMOV UR5, URZ ;  /* 0x0000003f00057c82 */ /* 0x000fe20008000000 */
[----:B------:R-:W-:Y:S01]  /*1810*/  UMOV UR10, URZ ;  /* 0x0000003f000a7c82 */ /* 0x000fe20008000000 */
[----:B------:R-:W-:-:S12]  /*1820*/  UIADD3.64 UR14, UR4, -UR14, URZ ;  /* 0x8000000e040e7297 */ /* 0x000fd8000fffe03f */
.L_x_50:
[----:B---3--:R-:W-:Y:S01]  /*1830*/  BAR.SYNC.DEFER_BLOCKING 0x0 ;  /* 0x0000000000007b1d */ /* 0x008fe20000010000 */
[----:B------:R-:W-:Y:S01]  /*1840*/  @!P2 IMAD.MOV.U32 R3, RZ, RZ, 0x4000 ;  /* 0x00004000ff03a424 */ /* 0x000fe200078e00ff */
[----:B------:R-:W-:Y:S02]  /*1850*/  ELECT P1, URZ, PT ;  /* 0x00000000003f782f */ /* 0x000fe40003820000 */
[----:B------:R-:W-:Y:S02]  /*1860*/  ELECT P0, URZ, PT ;  /* 0x00000000003f782f */ /* 0x000fe40003800000 */
[C---:B------:R-:W-:Y:S01]  /*1870*/  ISETP.LT.U32.AND P1, PT, R6.reuse, 0x20, P1 ;  /* 0x000000200600780c */ /* 0x040fe20000f21070 */
[----:B------:R-:W-:Y:S01]  /*1880*/  UMOV UR22, UR10 ;  /* 0x0000000a00167c82 */ /* 0x000fe20008000000 */
[----:B------:R-:W-:-:S11]  /*1890*/  ISETP.LT.U32.AND P0, PT, R6, 0x20, P0 ;  /* 0x000000200600780c */ /* 0x000fd60000701070 */
[----:B------:R-:W-:Y:S01]  /*18a0*/  VOTEU.ANY UP0, P1 ;  /* 0x00000000003f7886 */ /* 0x000fe20000800100 */
[----:B------:R-:W-:Y:S01]  /*18b0*/  VOTEU.ANY UP2, P1 ;  /* 0x00000000003f7886 */ /* 0x000fe20000840100 */
[----:B------:R-:W-:Y:S01]  /*18c0*/  VOTEU.ANY UP1, P0 ;  /* 0x00000000003f7886 */ /* 0x000fe20000020100 */
[----:B------:R-:W-:Y:S01]  /*18d0*/  VOTEU.ANY UP3, P0 ;  /* 0x00000000003f7886 */ /* 0x000fe20000060100 */
[----:B------:R1:W-:Y:S01]  /*18e0*/  @!P2 SYNCS.ARRIVE.TRANS64 RZ, [UR8+0x4000], R3 ;  /* 0x00400003ffffa9a7 */ /* 0x0003e20008000008 */
[----:B------:R3:W-:Y:S06]  /*18f0*/  MEMBAR.ALL.CTA ;  /* 0x0000000000007992 */ /* 0x0007ec0000008000 */
[----:B---3--:R-:W3:Y:S01]  /*1900*/  FENCE.VIEW.ASYNC.S ;  /* 0x00000000000073c6 */ /* 0x008ee20000000000 */
[----:B------:R-:W-:Y:S01]  /*1910*/  @UP0 UIADD3 UR9, UR8, 0x4000, URZ ;  /* 0x0000400008090890 */ /* 0x000fe2000fffe03f */
[----:B------:R-:W-:Y:S01]  /*1920*/  @UP0 UMOV UR6, UR16 ;  /* 0x0000001000060c82 */ /* 0x000fe20008000000 */
[----:B------:R-:W-:Y:S01]  /*1930*/  @UP0 UMOV UR7, UR17 ;  /* 0x0000001100070c82 */ /* 0x000fe20008000000 */
[----:B------:R-:W-:-:S02]  /*1940*/  @UP1 UIADD3 UR20, UR8, 0x2000, URZ ;  /* 0x0000200008141890 */ /* 0x000fc4000fffe03f */
[----:B------:R-:W-:Y:S01]  /*1950*/  @UP1 UIADD3 UR21, UR8, 0x4000, URZ ;  /* 0x0000400008151890 */ /* 0x000fe2000fffe03f */
[----:B-1----:R-:W-:Y:S01]  /*1960*/  SHF.L.U32 R3, R9, 0x1f, RZ ;  /* 0x0000001f09037819 */ /* 0x002fe200000006ff */
[----:B------:R-:W-:Y:S01]  /*1970*/  @UP1 UMOV UR12, UR18 ;  /* 0x00000012000c1c82 */ /* 0x000fe20008000000 */
[----:B------:R-:W-:Y:S01]  /*1980*/  @UP1 UMOV UR13, UR19 ;  /* 0x00000013000d1c82 */ /* 0x000fe20008000000 */
[----:B---3--:R-:W-:Y:S06]  /*1990*/  BAR.SYNC.DEFER_BLOCKING 0x0 ;  /* 0x0000000000007b1d */ /* 0x008fec0000010000 */
[----:B------:R1:W-:Y:S02]  /*19a0*/  @UP2 UTMALDG.2D [UR8], [UR6] ;  /* 0x00000008060025b4 */ /* 0x0003e40008008000 */
[----:B------:R-:W-:Y:S06]  /*19b0*/  BAR.SYNC.DEFER_BLOCKING 0x0 ;  /* 0x0000000000007b1d */ /* 0x000fec0000010000 */
[----:B------:R1:W-:Y:S02]  /*19c0*/  @UP3 UTMALDG.2D [UR20], [UR12] ;  /* 0x000000140c0035b4 */ /* 0x0003e40008008000 */
[----:B------:R-:W-:Y:S06]  /*19d0*/  BAR.SYNC.DEFER_BLOCKING 0x0 ;  /* 0x0000000000007b1d */ /* 0x000fec0000010000 */
[----:B------:R-:W3:Y:S02]  /*19e0*/  SYNCS.PHASECHK.TRANS64.TRYWAIT P0, [UR8+0x4000], R3 ;  /* 0x00400003ff0075a7 */ /* 0x000ee40008000148 */
[----:B-1-3--:R-:W-:Y:S05]  /*19f0*/  @!P0 BRA `(.L_x_49) ;  /* 0x0000000400948947 */ /* 0x00afea0003800000 */
.L_x_51:
[----:B------:R-:W1:Y:S01]  /*1a00*/  SHFL.IDX PT, R3, R2, RZ, 0x1f ;  /* 0x00001fff02037589 */ /* 0x000e6200000e0000 */
[----:B------:R-:W-:Y:S01]  /*1a10*/  WARPGROUP.ARRIVE ;  /* 0x00000000000079c5 */ /* 0x000fe20000000000 */
[----:B------:R-:W-:Y:S01]  /*1a20*/  UMOV UR30, UR4 ;  /* 0x00000004001e7c82 */ /* 0x000fe20008000000 */
[----:B------:R-:W-:Y:S01]  /*1a30*/  UMOV UR31, 0x80000020 ;  /* 0x80000020001f7882 */ /* 0x000fe20000000000 */
[----:B------:R-:W-:Y:S01]  /*1a40*/  UMOV UR29, 0x80000020 ;  /* 0x80000020001d7882 */ /* 0x000fe20000000000 */
[----:B------:R-:W-:Y:S01]  /*1a50*/  UMOV UR12, 0xfffffffe ;  /* 0xfffffffe000c7882 */ /* 0x000fe20000000000 */
[----:B------:R-:W-:Y:S01]  /*1a60*/  UMOV UR13, 0x7fffffdf ;  /* 0x7fffffdf000d7882 */ /* 0x000fe20000000000 */
[----:B------:R-:W-:Y:S01]  /*1a70*/  UMOV UR7, URZ ;  /* 0x0000003f00077c82 */ /* 0x000fe20008000000 */
[----:B------:R-:W-:Y:S01]  /*1a80*/  UIADD3 UR10, UR10, 0x20, URZ ;  /* 0x000000200a0a7890 */ /* 0x000fe2000fffe03f */
[----:B------:R-:W-:Y:S02]  /*1a90*/  LOP3.LUT R9, R9, 0x1, RZ, 0x3c, !PT ;  /* 0x0000000109097812 */ /* 0x000fe400078e3cff */
[----:B-1----:R-:W-:-:S02]  /*1aa0*/  R2UR UR6, R3 ;  /* 0x00000000030672ca */ /* 0x002fc400000e0000 */
[----:B------:R-:W1:Y:S11]  /*1ab0*/  LDC R3, c[0x0][0x230] ;  /* 0x00008c00ff037b82 */ /* 0x000e760000000800 */
[----:B------:R-:W-:-:S04]  /*1ac0*/  USHF.L.U32 UR6, UR6, 0x6, URZ ;  /* 0x0000000606067899 */ /* 0x000fc8000800063f */
[----:B------:R-:W-:-:S04]  /*1ad0*/  ULOP3.LUT UR6, UR6, 0x100, URZ, 0xc0, !UPT ;  /* 0x0000010006067892 */ /* 0x000fc8000f8ec03f */
[----:B------:R-:W-:-:S04]  /*1ae0*/  ULEA.HI UR6, UR8, UR6, URZ, 0x1c ;  /* 0x0000000608067291 */ /* 0x000fc8000f8fe03f */
[----:B------:R-:W-:Y:S01]  /*1af0*/  ULOP3.LUT UR6, UR6, 0x3fff, URZ, 0xc0, !UPT ;  /* 0x00003fff06067892 */ /* 0x000fe2000f8ec03f */
[----:B-1----:R-:W-:-:S03]  /*1b00*/  ISETP.LE.AND P0, PT, R3, UR10, PT ;  /* 0x0000000a03007c0c */ /* 0x002fc6000bf03270 */
[----:B------:R-:W-:-:S03]  /*1b10*/  UIADD3.64 UR12, UR6, -UR12, URZ ;  /* 0x8000000c060c7297 */ /* 0x000fc6000fffe03f */
[----:B------:R-:W-:Y:S02]  /*1b20*/  UMOV UR28, UR6 ;  /* 0x00000006001c7c82 */ /* 0x000fe40008000000 */
[----:B------:R-:W-:Y:S03]  /*1b30*/  HGMMA.64x128x16.F32.BF16 R24, gdesc[UR28], R24, gsb0 ;  /* 0x01e000001c1879f0 */ /* 0x000fe60008001818 */
[----:B------:R-:W-:Y:S02]  /*1b40*/  WARPGROUP.DEPBAR.LE gsb0, 0x0 ;  /* 0x00008000000079c5 */ /* 0x000fe40000010000 */
[----:B------:R-:W-:-:S07]  /*1b50*/  WARPGROUP.ARRIVE ;  /* 0x00000000000079c5 */ /* 0x000fce0000000000 */
[----:B------:R-:W-:Y:S03]  /*1b60*/  HGMMA.64x128x16.F32.BF16 R24, gdesc[UR12], R24, gsb0 ;  /* 0x01e000000c1879f0 */ /* 0x000fe60008001818 */
[----:B------:R-:W-:Y:S02]  /*1b70*/  WARPGROUP.DEPBAR.LE gsb0, 0x0 ;  /* 0x00008000000079c5 */ /* 0x000fe40000010000 */
[----:B------:R-:W-:Y:S05]  /*1b80*/  @!P0 BRA `(.L_x_50) ;  /* 0xfffffffc00288947 */ /* 0x000fea000383ffff */
.L_x_48:
[----:B---3--:R-:W-:Y:S01]  /*1b90*/  BAR.SYNC.DEFER_BLOCKING 0x0 ;  /* 0x0000000000007b1d */ /* 0x008fe20000010000 */
[----:B------:R-:W-:Y:S01]  /*1ba0*/  IMAD.SHL.U32 R3, R0, 0x80, RZ ;  /* 0x0000008000037824 */ /* 0x000fe200078e00ff */
[----:B------:R-:W-:Y:S01]  /*1bb0*/  LOP3.LUT R2, R2, 0x1, RZ, 0xc0, !PT ;  /* 0x0000000102027812 */ /* 0x000fe200078ec0ff */
[----:B------:R-:W-:Y:S01]  /*1bc0*/  IMAD.SHL.U32 R4, R0, 0x10, RZ ;  /* 0x0000001000047824 */ /* 0x000fe200078e00ff */
[----:B------:R-:W-:Y:S02]  /*1bd0*/  F2FP.BF16.F32.PACK_AB R24, R25, R24 ;  /* 0x000000181918723e */ /* 0x000fe400000010ff */
[----:B------:R-:W-:Y:S02]  /*1be0*/  ELECT P0, URZ, PT ;  /* 0x00000000003f782f */ /* 0x000fe40003800000 */
[----:B------:R-:W-:Y:S01]  /*1bf0*/  LOP3.LUT R3, R3, 0x780, RZ, 0xc0, !PT ;  /* 0x0000078003037812 */ /* 0x000fe200078ec0ff */
[----:B------:R-:W-:Y:S01]  /*1c00*/  UMOV UR14, UR11 ;  /* 0x0000000b000e7c82 */ /* 0x000fe20008000000 */
[----:B------:R-:W-:-:S02]  /*1c10*/  F2FP.BF16.F32.PACK_AB R25, R27, R26 ;  /* 0x0000001a1b19723e */ /* 0x000fc400000010ff */
[----:B------:R-:W-:Y:S02]  /*1c20*/  LOP3.LUT R3, R3, 0x70, R4, 0xf8, !PT ;  /* 0x0000007003037812 */ /* 0x000fe400078ef804 */
[----:B------:R-:W-:Y:S02]  /*1c30*/  F2FP.BF16.F32.PACK_AB R56, R57, R56 ;  /* 0x000000383938723e */ /* 0x000fe400000010ff */
[----:B------:R-:W-:Y:S01]  /*1c40*/  LOP3.LUT R3, R3, 0x10, R0, 0x78, !PT ;  /* 0x0000001003037812 */ /* 0x000fe200078e7800 */
[----:B------:R-:W-:Y:S01]  /*1c50*/  IMAD.SHL.U32 R0, R0, 0x40, RZ ;  /* 0x0000004000007824 */ /* 0x000fe200078e00ff */
[----:B------:R-:W-:Y:S02]  /*1c60*/  R2UR UR12, R2 ;  /* 0x00000000020c72ca */ /* 0x000fe400000e0000 */
[----:B------:R-:W-:Y:S02]  /*1c70*/  F2FP.BF16.F32.PACK_AB R26, R29, R28 ;  /* 0x0000001c1d1a723e */ /* 0x000fe400000010ff */
[----:B------:R-:W-:-:S02]  /*1c80*/  LOP3.LUT R0, R3, 0x3800, R0, 0xf8, !PT ;  /* 0x0000380003007812 */ /* 0x000fc400078ef800 */
[----:B------:R-:W-:Y:S01]  /*1c90*/  F2FP.BF16.F32.PACK_AB R27, R31, R30 ;  /* 0x0000001e1f1b723e */ /* 0x000fe200000010ff */
[----:B------:R-:W3:Y:S01]  /*1ca0*/  @!P2 SYNCS.CCTL.IV [UR8+0x4000] ;  /* 0x00400000ff00a9b1 */ /* 0x000ee20008000008 */
[C---:B------:R-:W-:Y:S01]  /*1cb0*/  LOP3.LUT R3, R0.reuse, 0x20, RZ, 0x3c, !PT ;  /* 0x0000002000037812 */ /* 0x040fe200078e3cff */
[C---:B------:R-:W-:Y:S01]  /*1cc0*/  VIADD R2, R0.reuse, UR8 ;  /* 0x0000000800027c36 */ /* 0x040fe20008000000 */
[----:B---3--:R-:W-:Y:S01]  /*1cd0*/  BAR.SYNC.DEFER_BLOCKING 0x0 ;  /* 0x0000000000007b1d */ /* 0x008fe20000010000 */
[----:B------:R-:W-:Y:S02]  /*1ce0*/  LOP3.LUT R4, R0, 0x40, RZ, 0x3c, !PT ;  /* 0x0000004000047812 */ /* 0x000fe400078e3cff */
[----:B------:R-:W-:Y:S01]  /*1cf0*/  ULEA UR13, UR12, UR23, 0x6 ;  /* 0x000000170c0d7291 */ /* 0x000fe2000f8e303f */
[----:B------:R-:W-:Y:S01]  /*1d00*/  F2FP.BF16.F32.PACK_AB R32, R33, R32 ;  /* 0x000000202120723e */ /* 0x000fe200000010ff */
[----:B------:R-:W-:Y:S01]  /*1d10*/  VIADD R3, R3, UR8 ;  /* 0x0000000803037c36 */ /* 0x000fe20008000000 */
[----:B------:R-:W-:Y:S01]  /*1d20*/  F2FP.BF16.F32.PACK_AB R57, R59, R58 ;  /* 0x0000003a3b39723e */ /* 0x000fe200000010ff */
[----:B------:R-:W-:Y:S01]  /*1d30*/  VIADD R4, R4, UR8 ;  /* 0x0000000804047c36 */ /* 0x000fe20008000000 */
[----:B------:R-:W-:Y:S01]  /*1d40*/  F2FP.BF16.F32.PACK_AB R33, R35, R34 ;  /* 0x000000222321723e */ /* 0x000fe200000010ff */
[----:B------:R-:W-:Y:S01]  /*1d50*/  ULEA UR12, UR12, UR8, 0xe ;  /* 0x000000080c0c7291 */ /* 0x000fe2000f8e703f */
[----:B------:R-:W-:-:S02]  /*1d60*/  F2FP.BF16.F32.PACK_AB R58, R61, R60 ;  /* 0x0000003c3d3a723e */ /* 0x000fc400000010ff */
[----:B------:R-:W-:Y:S02]  /*1d70*/  F2FP.BF16.F32.PACK_AB R59, R63, R62 ;  /* 0x0000003e3f3b723e */ /* 0x000fe400000010ff */
[----:B------:R-:W-:Y:S02]  /*1d80*/  F2FP.BF16.F32.PACK_AB R64, R65, R64 ;  /* 0x000000404140723e */ /* 0x000fe400000010ff */
[----:B------:R-:W-:Y:S02]  /*1d90*/  LOP3.LUT R0, R0, 0x60, RZ, 0x3c, !PT ;  /* 0x0000006000007812 */ /* 0x000fe400078e3cff */
[----:B------:R-:W-:Y:S02]  /*1da0*/  F2FP.BF16.F32.PACK_AB R34, R37, R36 ;  /* 0x000000242522723e */ /* 0x000fe400000010ff */
[----:B------:R-:W-:Y:S01]  /*1db0*/  F2FP.BF16.F32.PACK_AB R35, R39, R38 ;  /* 0x000000262723723e */ /* 0x000fe200000010ff */
[----:B------:R-:W-:Y:S01]  /*1dc0*/  VIADD R0, R0, UR8 ;  /* 0x0000000800007c36 */ /* 0x000fe20008000000 */
[----:B------:R-:W-:-:S02]  /*1dd0*/  F2FP.BF16.F32.PACK_AB R40, R41, R40 ;  /* 0x000000282928723e */ /* 0x000fc400000010ff */
[----:B------:R-:W-:Y:S01]  /*1de0*/  F2FP.BF16.F32.PACK_AB R65, R67, R66 ;  /* 0x000000424341723e */ /* 0x000fe200000010ff */
[----:B------:R-:W-:Y:S01]  /*1df0*/  STSM.16.M88.4 [R2], R24 ;  /* 0x0000001802007844 */ /* 0x000fe20000000200 */
[----:B------:R-:W-:Y:S02]  /*1e00*/  F2FP.BF16.F32.PACK_AB R41, R43, R42 ;  /* 0x0000002a2b29723e */ /* 0x000fe400000010ff */
[----:B------:R-:W-:Y:S01]  /*1e10*/  F2FP.BF16.F32.PACK_AB R66, R69, R68 ;  /* 0x000000444542723e */ /* 0x000fe200000010ff */
[----:B------:R-:W-:Y:S01]  /*1e20*/  STSM.16.M88.4 [R2+0x4000], R56 ;  /* 0x0040003802007844 */ /* 0x000fe20000000200 */
[----:B------:R-:W-:Y:S02]  /*1e30*/  F2FP.BF16.F32.PACK_AB R67, R71, R70 ;  /* 0x000000464743723e */ /* 0x000fe400000010ff */
[----:B------:R-:W-:Y:S01]  /*1e40*/  F2FP.BF16.F32.PACK_AB R72, R73, R72 ;  /* 0x000000484948723e */ /* 0x000fe200000010ff */
[----:B------:R-:W-:Y:S01]  /*1e50*/  STSM.16.M88.4 [R3], R32 ;  /* 0x0000002003007844 */ /* 0x000fe20000000200 */
[----:B------:R-:W-:-:S02]  /*1e60*/  F2FP.BF16.F32.PACK_AB R42, R45, R44 ;  /* 0x0000002c2d2a723e */ /* 0x000fc400000010ff */
[----:B------:R-:W-:Y:S01]  /*1e70*/  F2FP.BF16.F32.PACK_AB R43, R47, R46 ;  /* 0x0000002e2f2b723e */ /* 0x000fe200000010ff */
[----:B------:R-:W-:Y:S01]  /*1e80*/  STSM.16.M88.4 [R3+0x4000], R64 ;  /* 0x0040004003007844 */ /* 0x000fe20000000200 */
[----:B------:R-:W-:Y:S02]  /*1e90*/  F2FP.BF16.F32.PACK_AB R48, R49, R48 ;  /* 0x000000303130723e */ /* 0x000fe400000010ff */
[----:B------:R-:W-:Y:S01]  /*1ea0*/  F2FP.BF16.F32.PACK_AB R73, R75, R74 ;  /* 0x0000004a4b49723e */ /* 0x000fe200000010ff */
[----:B------:R-:W-:Y:S01]  /*1eb0*/  STSM.16.M88.4 [R4], R40 ;  /* 0x0000002804007844 */ /* 0x000fe20000000200 */
[----:B------:R-:W-:Y:S02]  /*1ec0*/  F2FP.BF16.F32.PACK_AB R49, R51, R50 ;  /* 0x000000323331723e */ /* 0x000fe400000010ff */
[----:B------:R-:W-:Y:S02]  /*1ed0*/  F2FP.BF16.F32.PACK_AB R74, R77, R76 ;  /* 0x0000004c4d4a723e */ /* 0x000fe400000010ff */
[----:B------:R-:W-:-:S02]  /*1ee0*/  F2FP.BF16.F32.PACK_AB R75, R79, R78 ;  /* 0x0000004e4f4b723e */ /* 0x000fc400000010ff */
[----:B------:R-:W-:Y:S02]  /*1ef0*/  F2FP.BF16.F32.PACK_AB R80, R81, R80 ;  /* 0x000000505150723e */ /* 0x000fe400000010ff */
[----:B------:R-:W-:Y:S01]  /*1f00*/  F2FP.BF16.F32.PACK_AB R50, R53, R52 ;  /* 0x000000343532723e */ /* 0x000fe200000010ff */
[----:B------:R-:W-:Y:S01]  /*1f10*/  STSM.16.M88.4 [R4+0x4000], R72 ;  /* 0x0040004804007844 */ /* 0x000fe20000000200 */
[----:B------:R-:W-:Y:S02]  /*1f20*/  F2FP.BF16.F32.PACK_AB R51, R55, R54 ;  /* 0x000000363733723e */ /* 0x000fe400000010ff */
[----:B------:R-:W-:Y:S02]  /*1f30*/  F2FP.BF16.F32.PACK_AB R81, R83, R82 ;  /* 0x000000525351723e */ /* 0x000fe400000010ff */
[----:B------:R-:W-:Y:S01]  /*1f40*/  F2FP.BF16.F32.PACK_AB R82, R85, R84 ;  /* 0x000000545552723e */ /* 0x000fe200000010ff */
[----:B------:R-:W-:Y:S01]  /*1f50*/  STSM.16.M88.4 [R0], R48 ;  /* 0x0000003000007844 */ /* 0x000fe20000000200 */
[----:B------:R-:W-:-:S02]  /*1f60*/  F2FP.BF16.F32.PACK_AB R83, R87, R86 ;  /* 0x000000565753723e */ /* 0x000fc400000010ff */
[----:B------:R-:W-:-:S03]  /*1f70*/  ISETP.LT.U32.AND P0, PT, R6, 0x40, P0 ;  /* 0x000000400600780c */ /* 0x000fc60000701070 */
[----:B------:R-:W-:Y:S01]  /*1f80*/  STSM.16.M88.4 [R0+0x4000], R80 ;  /* 0x0040005000007844 */ /* 0x000fe20000000200 */
[----:B------:R3:W-:Y:S06]  /*1f90*/  MEMBAR.ALL.CTA ;  /* 0x0000000000007992 */ /* 0x0007ec0000008000 */
[----:B---3--:R-:W3:Y:S03]  /*1fa0*/  FENCE.VIEW.ASYNC.S ;  /* 0x00000000000073c6 */ /* 0x008ee60000000000 */
[----:B---3--:R-:W-:Y:S01]  /*1fb0*/  VOTEU.ANY UP0, P0 ;  /* 0x00000000003f7886 */ /* 0x008fe20000000100 */
[----:B------:R-:W-:-:S04]  /*1fc0*/  VOTEU.ANY UP1, P0 ;  /* 0x00000000003f7886 */ /* 0x000fc80000020100 */
[----:B-1----:R-:W-:Y:S01]  /*1fd0*/  @UP0 UMOV UR4, UR24 ;  /* 0x0000001800040c82 */ /* 0x002fe20008000000 */
[----:B------:R-:W-:Y:S01]  /*1fe0*/  @UP0 UMOV UR5, UR25 ;  /* 0x0000001900050c82 */ /* 0x000fe20008000000 */
[----:B------:R-:W-:Y:S06]  /*1ff0*/  BAR.SYNC.DEFER_BLOCKING 0x0 ;  /* 0x0000000000007b1d */ /* 0x000fec0000010000 */
[----:B------:R1:W-:Y:S01]  /*2000*/  @UP1 UTMASTG.2D [UR12], [UR4] ;  /* 0x0000000c040013b5 */ /* 0x0003e20008008000 */
[----:B------:R0:W-:Y:S01]  /*2010*/  UTMACMDFLUSH ;  /* 0x00000000000079b7 */ /* 0x0001e20000000000 */
[----:B------:R-:W-:-:S04]  /*2020*/  DEPBAR.LE SB0, 0x0 ;  /* 0x000080000000791a */ /* 0x000fc80000000000 */
[----:B------:R-:W-:Y:S06]  /*2030*/  BAR.SYNC.DEFER_BLOCKING 0x0 ;  /* 0x0000000000007b1d */ /* 0x000fec0000010000 */
[----:B-1----:R-:W-:Y:S05]  /*2040*/  EXIT ;  /* 0x000000000000794d */ /* 0x002fea0003800000 */
.L_x_49:
[----:B------:R-:W1:Y:S02]  /*2050*/  SYNCS.PHASECHK.TRANS64.TRYWAIT P0, [UR8+0x4000], R3 ;  /* 0x00400003ff0075a7 */ /* 0x000e640008000148 */
[----:B-1----:R-:W-:Y:S05]  /*2060*/  @!P0 BRA `(.L_x_49) ;  /* 0xfffffffc00f88947 */ /* 0x002fea000383ffff */
[----:B------:R-:W-:Y:S05]  /*2070*/  BRA `(.L_x_51) ;  /* 0xfffffff800607947 */ /* 0x000fea000383ffff */
.L_x_52:
[----:B------:R-:W-:-:S00]  /*2080*/  BRA `(.L_x_52) ;  /* 0xfffffffc00fc7947 */ /* 0x000fc0000383ffff */
[----:B------:R-:W-:-:S00]  /*2090*/  NOP ;  /* 0x0000000000007918 */ /* 0x000fc00000000000 */
        /* <DEDUP_REMOVED lines=14> */
.L_x_53:


//--------------------- .nv.shared.gluon_wgmma    --------------------------
	.section	.nv.shared.gluon_wgmma,"aw",@nobits
	.sectionflags	@""
	.align	16
	.zero		1024


//--------------------- .nv.shared.reserved.0     --------------------------
	.section	.nv.shared.reserved.0,"aw",@nobits
	.weak		__nv_reservedSMEM_offset_0_alias
	.size		__nv_reservedSMEM_offset_0_alias, 0, 0
	.other		__nv_reservedSMEM_offset_0_alias,@"STO_CUDA_RESERVED_SHARED STV_DEFAULT"
__nv_reservedSMEM_offset_0_alias:
	.zero		0


//--------------------- .nv.constant0.gluon_wgmma --------------------------
	.section	.nv.constant0.gluon_wgmma,"a",@progbits
	.sectionflags	@""
	.align	4
.nv.constant0.gluon_wgmma:
	.zero		608


//--------------------- SYMBOLS --------------------------

	.type		.nv.reservedSmem.offset0,@object
	.size		.nv.reservedSmem.offset0,0x4
